	.target	sm_90a

	.elftype	@"ET_EXEC"


//--------------------- .note.nv.tkinfo           --------------------------
	.section	.note.nv.tkinfo,"",@"SHT_NOTE"
	.sectionflags	@"SHF_NOTE_NV_TKINFO"
	.tkinfo
        /*0018*/ 	.word	0x00000002
        /*0030*/ 	.string	""
        /*0030*/ 	.string	"ptxas"
        /*0030*/ 	.string	"Cuda compilation tools, release 13.0, V13.0.88"
        /*0030*/ 	.string	"Build cuda_13.0.r13.0/compiler.36424714_0"
        /*0030*/ 	.string	"-arch sm_90a -m 64 "



//--------------------- .note.nv.cuinfo           --------------------------
	.section	.note.nv.cuinfo,"",@"SHT_NOTE"
	.sectionflags	@"SHF_NOTE_NV_CUINFO"
        /*0018*/ 	.short	0x0002
        /*001a*/ 	.short	0x005a
        /*001c*/ 	.short	0x0082
	.zero		2


//--------------------- .nv.info                  --------------------------
	.section	.nv.info,"",@"SHT_CUDA_INFO"
	.align	4


	//----- nvinfo : EIATTR_REGCOUNT
	.align		4
        /*0000*/ 	.byte	0x04, 0x2f
        /*0002*/ 	.short	(.L_15 - .L_14)
	.align		4
.L_14:
        /*0004*/ 	.word	index@(_ZN7cutlass13device_kernelINS_4gemm6kernel13GemmUniversalIN4cute5tupleIJiiiiEEENS1_10collective13CollectiveMmaINS1_34MainloopSm90TmaGmmaWarpSpecializedILi12ENS5_IJNS4_1CILi1EEESB_SB_EEENS1_32KernelTmaWarpSpecializedPingpongEEENS5_IJNSA_ILi64EEENSA_ILi80EEESF_EEENS_10bfloat16_tENS5_IJlSB_lEEESI_SJ_NS4_8TiledMMAINS4_8MMA_AtomIJNS4_4SM904GMMA27MMA_64x16x16_F32BF16BF16_SSILNSN_5MajorE0ELSP_0ELNSN_7ScaleInE1ELSQ_1EEEEEENS4_6LayoutISC_NS5_IJNSA_ILi0EEESU_SU_EEEEENS5_IJNS4_10UnderscoreESX_SX_EEEEENS4_13SM90_TMA_LOADENS4_14ComposedLayoutINS4_7SwizzleILi3ELi4ELi3EEENS4_18smem_ptr_flag_bitsILi16EEENST_INS5_IJNSA_ILi8EEESF_EEENS5_IJSF_SB_EEEEEEEvNS4_8identityES10_S1A_vS1B_EENS_8epilogue10collective6detail29Sm90TmaWarpSpecializedAdapterINS1E_15DefaultEpilogueISI_SJ_SJ_NS1D_6thread17LinearCombinationISI_Li1EffLNS1I_9ScaleType4KindE0ELNS_15FloatRoundStyleE2ESI_EENS1_15EpilogueDefaultEEEEEvvEEEEvNT_6ParamsE)
        /*0008*/ 	.word	0x000000a8


	//----- nvinfo : EIATTR_FRAME_SIZE
	.align		4
.L_15:
        /*000c*/ 	.byte	0x04, 0x11
        /*000e*/ 	.short	(.L_17 - .L_16)
	.align		4
.L_16:
        /*0010*/ 	.word	index@(_ZN7cutlass13device_kernelINS_4gemm6kernel13GemmUniversalIN4cute5tupleIJiiiiEEENS1_10collective13CollectiveMmaINS1_34MainloopSm90TmaGmmaWarpSpecializedILi12ENS5_IJNS4_1CILi1EEESB_SB_EEENS1_32KernelTmaWarpSpecializedPingpongEEENS5_IJNSA_ILi64EEENSA_ILi80EEESF_EEENS_10bfloat16_tENS5_IJlSB_lEEESI_SJ_NS4_8TiledMMAINS4_8MMA_AtomIJNS4_4SM904GMMA27MMA_64x16x16_F32BF16BF16_SSILNSN_5MajorE0ELSP_0ELNSN_7ScaleInE1ELSQ_1EEEEEENS4_6LayoutISC_NS5_IJNSA_ILi0EEESU_SU_EEEEENS5_IJNS4_10UnderscoreESX_SX_EEEEENS4_13SM90_TMA_LOADENS4_14ComposedLayoutINS4_7SwizzleILi3ELi4ELi3EEENS4_18smem_ptr_flag_bitsILi16EEENST_INS5_IJNSA_ILi8EEESF_EEENS5_IJSF_SB_EEEEEEEvNS4_8identityES10_S1A_vS1B_EENS_8epilogue10collective6detail29Sm90TmaWarpSpecializedAdapterINS1E_15DefaultEpilogueISI_SJ_SJ_NS1D_6thread17LinearCombinationISI_Li1EffLNS1I_9ScaleType4KindE0ELNS_15FloatRoundStyleE2ESI_EENS1_15EpilogueDefaultEEEEEvvEEEEvNT_6ParamsE)
        /*0014*/ 	.word	0x00000008


	//----- nvinfo : EIATTR_MIN_STACK_SIZE
	.align		4
.L_17:
        /*0018*/ 	.byte	0x04, 0x12
        /*001a*/ 	.short	(.L_19 - .L_18)
	.align		4
.L_18:
        /*001c*/ 	.word	index@(_ZN7cutlass13device_kernelINS_4gemm6kernel13GemmUniversalIN4cute5tupleIJiiiiEEENS1_10collective13CollectiveMmaINS1_34MainloopSm90TmaGmmaWarpSpecializedILi12ENS5_IJNS4_1CILi1EEESB_SB_EEENS1_32KernelTmaWarpSpecializedPingpongEEENS5_IJNSA_ILi64EEENSA_ILi80EEESF_EEENS_10bfloat16_tENS5_IJlSB_lEEESI_SJ_NS4_8TiledMMAINS4_8MMA_AtomIJNS4_4SM904GMMA27MMA_64x16x16_F32BF16BF16_SSILNSN_5MajorE0ELSP_0ELNSN_7ScaleInE1ELSQ_1EEEEEENS4_6LayoutISC_NS5_IJNSA_ILi0EEESU_SU_EEEEENS5_IJNS4_10UnderscoreESX_SX_EEEEENS4_13SM90_TMA_LOADENS4_14ComposedLayoutINS4_7SwizzleILi3ELi4ELi3EEENS4_18smem_ptr_flag_bitsILi16EEENST_INS5_IJNSA_ILi8EEESF_EEENS5_IJSF_SB_EEEEEEEvNS4_8identityES10_S1A_vS1B_EENS_8epilogue10collective6detail29Sm90TmaWarpSpecializedAdapterINS1E_15DefaultEpilogueISI_SJ_SJ_NS1D_6thread17LinearCombinationISI_Li1EffLNS1I_9ScaleType4KindE0ELNS_15FloatRoundStyleE2ESI_EENS1_15EpilogueDefaultEEEEEvvEEEEvNT_6ParamsE)
        /*0020*/ 	.word	0x00000008
.L_19:


//--------------------- .nv.compat                --------------------------
	.section	.nv.compat,"",@"SHT_CUDA_COMPAT_INFO"
	.align	4
        /*0000*/ 	.byte	0x02, 0x09, 0x01, 0x00, 0x02, 0x02, 0x04, 0x00, 0x02, 0x05, 0x05, 0x00, 0x03, 0x07, 0x01, 0x01
        /*0010*/ 	.byte	0x02, 0x03, 0x01, 0x00, 0x02, 0x06, 0x01, 0x00, 0x04, 0x0b, 0x08, 0x00, 0x00, 0x00, 0x00, 0x00
        /*0020*/ 	.byte	0x00, 0x00, 0x00, 0x00


//--------------------- .nv.info._ZN7cutlass13device_kernelINS_4gemm6kernel13GemmUniversalIN4cute5tupleIJiiiiEEENS1_10collective13CollectiveMmaINS1_34MainloopSm90TmaGmmaWarpSpecializedILi12ENS5_IJNS4_1CILi1EEESB_SB_EEENS1_32KernelTmaWarpSpecializedPingpongEEENS5_IJNSA_ILi64EEENSA_ILi80EEESF_EEENS_10bfloat16_tENS5_IJlSB_lEEESI_SJ_NS4_8TiledMMAINS4_8MMA_AtomIJNS4_4SM904GMMA27MMA_64x16x16_F32BF16BF16_SSILNSN_5MajorE0ELSP_0ELNSN_7ScaleInE1ELSQ_1EEEEEENS4_6LayoutISC_NS5_IJNSA_ILi0EEESU_SU_EEEEENS5_IJNS4_10UnderscoreESX_SX_EEEEENS4_13SM90_TMA_LOADENS4_14ComposedLayoutINS4_7SwizzleILi3ELi4ELi3EEENS4_18smem_ptr_flag_bitsILi16EEENST_INS5_IJNSA_ILi8EEESF_EEENS5_IJSF_SB_EEEEEEEvNS4_8identityES10_S1A_vS1B_EENS_8epilogue10collective6detail29Sm90TmaWarpSpecializedAdapterINS1E_15DefaultEpilogueISI_SJ_SJ_NS1D_6thread17LinearCombinationISI_Li1EffLNS1I_9ScaleType4KindE0ELNS_15FloatRoundStyleE2ESI_EENS1_15EpilogueDefaultEEEEEvvEEEEvNT_6ParamsE --------------------------
	.section	.nv.info._ZN7cutlass13device_kernelINS_4gemm6kernel13GemmUniversalIN4cute5tupleIJiiiiEEENS1_10collective13CollectiveMmaINS1_34MainloopSm90TmaGmmaWarpSpecializedILi12ENS5_IJNS4_1CILi1EEESB_SB_EEENS1_32KernelTmaWarpSpecializedPingpongEEENS5_IJNSA_ILi64EEENSA_ILi80EEESF_EEENS_10bfloat16_tENS5_IJlSB_lEEESI_SJ_NS4_8TiledMMAINS4_8MMA_AtomIJNS4_4SM904GMMA27MMA_64x16x16_F32BF16BF16_SSILNSN_5MajorE0ELSP_0ELNSN_7ScaleInE1ELSQ_1EEEEEENS4_6LayoutISC_NS5_IJNSA_ILi0EEESU_SU_EEEEENS5_IJNS4_10UnderscoreESX_SX_EEEEENS4_13SM90_TMA_LOADENS4_14ComposedLayoutINS4_7SwizzleILi3ELi4ELi3EEENS4_18smem_ptr_flag_bitsILi16EEENST_INS5_IJNSA_ILi8EEESF_EEENS5_IJSF_SB_EEEEEEEvNS4_8identityES10_S1A_vS1B_EENS_8epilogue10collective6detail29Sm90TmaWarpSpecializedAdapterINS1E_15DefaultEpilogueISI_SJ_SJ_NS1D_6thread17LinearCombinationISI_Li1EffLNS1I_9ScaleType4KindE0ELNS_15FloatRoundStyleE2ESI_EENS1_15EpilogueDefaultEEEEEvvEEEEvNT_6ParamsE,"",@"SHT_CUDA_INFO"
	.sectionflags	@""
	.align	4


	//----- nvinfo : EIATTR_CUDA_API_VERSION
	.align		4
        /*0000*/ 	.byte	0x04, 0x37
        /*0002*/ 	.short	(.L_21 - .L_20)
.L_20:
        /*0004*/ 	.word	0x00000082


	//----- nvinfo : EIATTR_KPARAM_INFO
	.align		4
.L_21:
        /*0008*/ 	.byte	0x04, 0x17
        /*000a*/ 	.short	(.L_23 - .L_22)
.L_22:
        /*000c*/ 	.word	0x00000000
        /*0010*/ 	.short	0x0000
        /*0012*/ 	.short	0x0070
        /*0014*/ 	.byte	0x00, 0xf0, 0x01, 0x10


	//----- nvinfo : EIATTR_SPARSE_MMA_MASK
	.align		4
.L_23:
        /*0018*/ 	.byte	0x03, 0x50
        /*001a*/ 	.short	0x0000


	//----- nvinfo : EIATTR_MAXREG_COUNT
	.align		4
        /*001c*/ 	.byte	0x03, 0x1b
        /*001e*/ 	.short	0x00a8


	//----- nvinfo : EIATTR_NUM_BARRIERS
	.align		4
        /*0020*/ 	.byte	0x02, 0x4c
        /*0022*/ 	.byte	0x01
	.zero		1


	//----- nvinfo : EIATTR_EXTERNS
	.align		4
        /*0024*/ 	.byte	0x04, 0x0f
        /*0026*/ 	.short	(.L_25 - .L_24)


	//   ....[0]....
	.align		4
.L_24:
        /*0028*/ 	.word	index@(__assertfail)


	//----- nvinfo : EIATTR_ANNOTATIONS
	.align		4
.L_25:
        /*002c*/ 	.byte	0x04, 0x55
        /*002e*/ 	.short	(.L_27 - .L_26)


	//   ....[0]....
.L_26:
        /*0030*/ 	.word	0x00000001
        /*0034*/ 	.byte	0x00, 0x0c, 0x00, 0x00, 0x01, 0x00, 0x00, 0x00, 0x20, 0x13, 0x00, 0x00, 0x01, 0x00, 0x00, 0x00
        /*0044*/ 	.byte	0x40, 0x57, 0x00, 0x00, 0x01, 0x00, 0x00, 0x00, 0xe0, 0x62, 0x00, 0x00


	//----- nvinfo : EIATTR_MERCURY_ISA_VERSION
	.align		4
.L_27:
        /*0050*/ 	.byte	0x03, 0x5f
        /*0052*/ 	.short	0x0101


	//----- nvinfo : EIATTR_INT_WARP_WIDE_INSTR_OFFSETS
	.align		4
        /*0054*/ 	.byte	0x04, 0x31
        /*0056*/ 	.short	(.L_29 - .L_28)


	//   ....[0]....
.L_28:
        /*0058*/ 	.word	0x00000560


	//   ....[1]....
        /*005c*/ 	.word	0x00000580


	//   ....[2]....
        /*0060*/ 	.word	0x00000600


	//   ....[3]....
        /*0064*/ 	.word	0x00000610


	//   ....[4]....
        /*0068*/ 	.word	0x00000620


	//   ....[5]....
        /*006c*/ 	.word	0x00000640


	//   ....[6]....
        /*0070*/ 	.word	0x00000690


	//   ....[7]....
        /*0074*/ 	.word	0x000006b0


	//----- nvinfo : EIATTR_COOP_GROUP_MASK_REGIDS
	.align		4
.L_29:
        /*0078*/ 	.byte	0x04, 0x29
        /*007a*/ 	.short	(.L_31 - .L_30)


	//   ....[0]....
.L_30:
        /*007c*/ 	.word	0xffffffff


	//   ....[1]....
        /*0080*/ 	.word	0xffffffff


	//   ....[2]....
        /*0084*/ 	.word	0xffffffff


	//   ....[3]....
        /*0088*/ 	.word	0xffffffff


	//   ....[4]....
        /*008c*/ 	.word	0xffffffff


	//   ....[5]....
        /*0090*/ 	.word	0xffffffff


	//----- nvinfo : EIATTR_COOP_GROUP_INSTR_OFFSETS
	.align		4
.L_31:
        /*0094*/ 	.byte	0x04, 0x28
        /*0096*/ 	.short	(.L_33 - .L_32)


	//   ....[0]....
.L_32:
        /*0098*/ 	.word	0x00000070


	//   ....[1]....
        /*009c*/ 	.word	0x00000080


	//   ....[2]....
        /*00a0*/ 	.word	0x00000140


	//   ....[3]....
        /*00a4*/ 	.word	0x00000400


	//   ....[4]....
        /*00a8*/ 	.word	0x00000440


	//   ....[5]....
        /*00ac*/ 	.word	0x00000480


	//----- nvinfo : EIATTR_REG_RECONFIG
	.align		4
.L_33:
        /*00b0*/ 	.byte	0x01, 0x54
	.zero		2


	//----- nvinfo : EIATTR_SYSCALL_OFFSETS
	.align		4
        /*00b4*/ 	.byte	0x04, 0x46
        /*00b6*/ 	.short	(.L_35 - .L_34)


	//   ....[0]....
.L_34:
        /*00b8*/ 	.word	0x00001800


	//----- nvinfo : EIATTR_MBARRIER_INSTR_OFFSETS
	.align		4
.L_35:
        /*00bc*/ 	.byte	0x04, 0x39
        /*00be*/ 	.short	(.L_37 - .L_36)


	//   ....[0]....
.L_36:
        /*00c0*/ 	.word	0x00000260
        /*00c4*/ 	.word	0x000000ff
        /*00c8*/ 	.word	0x00000000
        /*00cc*/ 	.short	0x0100
        /*00ce*/ 	.byte	0x08
	.zero		1


	//   ....[1]....
        /*00d0*/ 	.word	0x00000270
        /*00d4*/ 	.word	0x000000ff
        /*00d8*/ 	.word	0x00000060
        /*00dc*/ 	.short	0x0100
        /*00de*/ 	.byte	0x08
	.zero		1


	//   ....[2]....
        /*00e0*/ 	.word	0x00000280
        /*00e4*/ 	.word	0x000000ff
        /*00e8*/ 	.word	0x00000008
        /*00ec*/ 	.short	0x0100
        /*00ee*/ 	.byte	0x08
	.zero		1


	//   ....[3]....
        /*00f0*/ 	.word	0x00000290
        /*00f4*/ 	.word	0x000000ff
        /*00f8*/ 	.word	0x00000068
        /*00fc*/ 	.short	0x0100
        /*00fe*/ 	.byte	0x08
	.zero		1


	//   ....[4]....
        /*0100*/ 	.word	0x000002a0
        /*0104*/ 	.word	0x000000ff
        /*0108*/ 	.word	0x00000010
        /*010c*/ 	.short	0x0100
        /*010e*/ 	.byte	0x08
	.zero		1


	//   ....[5]....
        /*0110*/ 	.word	0x000002b0
        /*0114*/ 	.word	0x000000ff
        /*0118*/ 	.word	0x00000070
        /*011c*/ 	.short	0x0100
        /*011e*/ 	.byte	0x08
	.zero		1


	//   ....[6]....
        /*0120*/ 	.word	0x000002c0
        /*0124*/ 	.word	0x000000ff
        /*0128*/ 	.word	0x00000018
        /*012c*/ 	.short	0x0100
        /*012e*/ 	.byte	0x08
	.zero		1


	//   ....[7]....
        /*0130*/ 	.word	0x000002d0
        /*0134*/ 	.word	0x000000ff
        /*0138*/ 	.word	0x00000078
        /*013c*/ 	.short	0x0100
        /*013e*/ 	.byte	0x08
	.zero		1


	//   ....[8]....
        /*0140*/ 	.word	0x000002e0
        /*0144*/ 	.word	0x000000ff
        /*0148*/ 	.word	0x00000020
        /*014c*/ 	.short	0x0100
        /*014e*/ 	.byte	0x08
	.zero		1


	//   ....[9]....
        /*0150*/ 	.word	0x000002f0
        /*0154*/ 	.word	0x000000ff
        /*0158*/ 	.word	0x00000080
        /*015c*/ 	.short	0x0100
        /*015e*/ 	.byte	0x08
	.zero		1


	//   ....[10]....
        /*0160*/ 	.word	0x00000300
        /*0164*/ 	.word	0x000000ff
        /*0168*/ 	.word	0x00000028
        /*016c*/ 	.short	0x0100
        /*016e*/ 	.byte	0x08
	.zero		1


	//   ....[11]....
        /*0170*/ 	.word	0x00000310
        /*0174*/ 	.word	0x000000ff
        /*0178*/ 	.word	0x00000088
        /*017c*/ 	.short	0x0100
        /*017e*/ 	.byte	0x08
	.zero		1


	//   ....[12]....
        /*0180*/ 	.word	0x00000320
        /*0184*/ 	.word	0x000000ff
        /*0188*/ 	.word	0x00000030
        /*018c*/ 	.short	0x0100
        /*018e*/ 	.byte	0x08
	.zero		1


	//   ....[13]....
        /*0190*/ 	.word	0x00000330
        /*0194*/ 	.word	0x000000ff
        /*0198*/ 	.word	0x00000090
        /*019c*/ 	.short	0x0100
        /*019e*/ 	.byte	0x08
	.zero		1


	//   ....[14]....
        /*01a0*/ 	.word	0x00000340
        /*01a4*/ 	.word	0x000000ff
        /*01a8*/ 	.word	0x00000038
        /*01ac*/ 	.short	0x0100
        /*01ae*/ 	.byte	0x08
	.zero		1


	//   ....[15]....
        /*01b0*/ 	.word	0x00000350
        /*01b4*/ 	.word	0x000000ff
        /*01b8*/ 	.word	0x00000098
        /*01bc*/ 	.short	0x0100
        /*01be*/ 	.byte	0x08
	.zero		1


	//   ....[16]....
        /*01c0*/ 	.word	0x00000360
        /*01c4*/ 	.word	0x000000ff
        /*01c8*/ 	.word	0x00000040
        /*01cc*/ 	.short	0x0100
        /*01ce*/ 	.byte	0x08
	.zero		1


	//   ....[17]....
        /*01d0*/ 	.word	0x00000370
        /*01d4*/ 	.word	0x000000ff
        /*01d8*/ 	.word	0x000000a0
        /*01dc*/ 	.short	0x0100
        /*01de*/ 	.byte	0x08
	.zero		1


	//   ....[18]....
        /*01e0*/ 	.word	0x00000380
        /*01e4*/ 	.word	0x000000ff
        /*01e8*/ 	.word	0x00000048
        /*01ec*/ 	.short	0x0100
        /*01ee*/ 	.byte	0x08
	.zero		1


	//   ....[19]....
        /*01f0*/ 	.word	0x00000390
        /*01f4*/ 	.word	0x000000ff
        /*01f8*/ 	.word	0x000000a8
        /*01fc*/ 	.short	0x0100
        /*01fe*/ 	.byte	0x08
	.zero		1


	//   ....[20]....
        /*0200*/ 	.word	0x000003a0
        /*0204*/ 	.word	0x000000ff
        /*0208*/ 	.word	0x00000050
        /*020c*/ 	.short	0x0100
        /*020e*/ 	.byte	0x08
	.zero		1


	//   ....[21]....
        /*0210*/ 	.word	0x000003b0
        /*0214*/ 	.word	0x000000ff
        /*0218*/ 	.word	0x000000b0
        /*021c*/ 	.short	0x0100
        /*021e*/ 	.byte	0x08
	.zero		1


	//   ....[22]....
        /*0220*/ 	.word	0x000003c0
        /*0224*/ 	.word	0x000000ff
        /*0228*/ 	.word	0x00000058
        /*022c*/ 	.short	0x0100
        /*022e*/ 	.byte	0x08
	.zero		1


	//   ....[23]....
        /*0230*/ 	.word	0x000003d0
        /*0234*/ 	.word	0x000000ff
        /*0238*/ 	.word	0x000000b8
        /*023c*/ 	.short	0x0100
        /*023e*/ 	.byte	0x08
	.zero		1


	//   ....[24]....
        /*0240*/ 	.word	0x000006f0
        /*0244*/ 	.word	0x000000ff
        /*0248*/ 	.word	0x000000f0
        /*024c*/ 	.short	0x0100
        /*024e*/ 	.byte	0x08
	.zero		1


	//   ....[25]....
        /*0250*/ 	.word	0x00000760
        /*0254*/ 	.word	0x000000ff
        /*0258*/ 	.word	0x000000f8
        /*025c*/ 	.short	0x0100
        /*025e*/ 	.byte	0x08
	.zero		1


	//   ....[26]....
        /*0260*/ 	.word	0x00000780
        /*0264*/ 	.word	0x000000ff
        /*0268*/ 	.word	0x000000d0
        /*026c*/ 	.short	0x0100
        /*026e*/ 	.byte	0x09
	.zero		1


	//   ....[27]....
        /*0270*/ 	.word	0x00000790
        /*0274*/ 	.word	0x000000ff
        /*0278*/ 	.word	0x000000d8
        /*027c*/ 	.short	0x0100
        /*027e*/ 	.byte	0x09
	.zero		1


	//   ....[28]....
        /*0280*/ 	.word	0x000007a0
        /*0284*/ 	.word	0x000000ff
        /*0288*/ 	.word	0x000000e0
        /*028c*/ 	.short	0x0100
        /*028e*/ 	.byte	0x09
	.zero		1


	//   ....[29]....
        /*0290*/ 	.word	0x000007b0
        /*0294*/ 	.word	0x000000ff
        /*0298*/ 	.word	0x000000e8
        /*029c*/ 	.short	0x0100
        /*029e*/ 	.byte	0x09
	.zero		1


	//   ....[30]....
        /*02a0*/ 	.word	0x000016c0
        /*02a4*/ 	.word	0x000000ff
        /*02a8*/ 	.word	0xfffffff8
        /*02ac*/ 	.short	0x010a
        /*02ae*/ 	.byte	0x2b
	.zero		1


	//   ....[31]....
        /*02b0*/ 	.word	0x00001880
        /*02b4*/ 	.word	0x00000003
        /*02b8*/ 	.word	0x00000000
        /*02bc*/ 	.short	0x010a
        /*02be*/ 	.byte	0x3f
	.zero		1


	//   ....[32]....
        /*02c0*/ 	.word	0x000018c0
        /*02c4*/ 	.word	0x00000003
        /*02c8*/ 	.word	0x00000000
        /*02cc*/ 	.short	0x010a
        /*02ce*/ 	.byte	0x3f
	.zero		1


	//   ....[33]....
        /*02d0*/ 	.word	0x000021c0
        /*02d4*/ 	.word	0x000000ff
        /*02d8*/ 	.word	0x00000000
        /*02dc*/ 	.short	0x010a
        /*02de*/ 	.byte	0x06
	.zero		1


	//   ....[34]....
        /*02e0*/ 	.word	0x00002200
        /*02e4*/ 	.word	0x000000ff
        /*02e8*/ 	.word	0x00000000
        /*02ec*/ 	.short	0x010a
        /*02ee*/ 	.byte	0x06
	.zero		1


	//   ....[35]....
        /*02f0*/ 	.word	0x00002a60
        /*02f4*/ 	.word	0x000000ff
        /*02f8*/ 	.word	0x00000000
        /*02fc*/ 	.short	0x0101
        /*02fe*/ 	.byte	0x06
	.zero		1


	//   ....[36]....
        /*0300*/ 	.word	0x00002b60
        /*0304*/ 	.word	0x00000003
        /*0308*/ 	.word	0x00000000
        /*030c*/ 	.short	0x0101
        /*030e*/ 	.byte	0x29
	.zero		1


	//   ....[37]....
        /*0310*/ 	.word	0x00002c30
        /*0314*/ 	.word	0x000000ff
        /*0318*/ 	.word	0x00000000
        /*031c*/ 	.short	0x0101
        /*031e*/ 	.byte	0x06
	.zero		1


	//   ....[38]....
        /*0320*/ 	.word	0x00002ca0
        /*0324*/ 	.word	0x000000ff
        /*0328*/ 	.word	0x00000008
        /*032c*/ 	.short	0x010a
        /*032e*/ 	.byte	0x2b
	.zero		1


	//   ....[39]....
        /*0330*/ 	.word	0x00005780
        /*0334*/ 	.word	0x00000000
        /*0338*/ 	.word	0x00000000
        /*033c*/ 	.short	0x0101
        /*033e*/ 	.byte	0x29
	.zero		1


	//   ....[40]....
        /*0340*/ 	.word	0x00006050
        /*0344*/ 	.word	0x0000000b
        /*0348*/ 	.word	0x00000060
        /*034c*/ 	.short	0x010a
        /*034e*/ 	.byte	0x3f
	.zero		1


	//   ....[41]....
        /*0350*/ 	.word	0x00006410
        /*0354*/ 	.word	0x00000006
        /*0358*/ 	.word	0x000000f8
        /*035c*/ 	.short	0x0101
        /*035e*/ 	.byte	0x3f
	.zero		1


	//   ....[42]....
        /*0360*/ 	.word	0x00006b30
        /*0364*/ 	.word	0x00000007
        /*0368*/ 	.word	0x00000000
        /*036c*/ 	.short	0x010a
        /*036e*/ 	.byte	0x3f
	.zero		1


	//   ....[43]....
        /*0370*/ 	.word	0x00006bb0
        /*0374*/ 	.word	0x00000006
        /*0378*/ 	.word	0x00000000
        /*037c*/ 	.short	0x010a
        /*037e*/ 	.byte	0x3f
	.zero		1


	//   ....[44]....
        /*0380*/ 	.word	0x00006c40
        /*0384*/ 	.word	0x00000007
        /*0388*/ 	.word	0x00000000
        /*038c*/ 	.short	0x010a
        /*038e*/ 	.byte	0x3f
	.zero		1


	//   ....[45]....
        /*0390*/ 	.word	0x00006cd0
        /*0394*/ 	.word	0x00000006
        /*0398*/ 	.word	0x00000000
        /*039c*/ 	.short	0x010a
        /*039e*/ 	.byte	0x3f
	.zero		1


	//   ....[46]....
        /*03a0*/ 	.word	0x00006d60
        /*03a4*/ 	.word	0x00000007
        /*03a8*/ 	.word	0x00000000
        /*03ac*/ 	.short	0x010a
        /*03ae*/ 	.byte	0x3f
	.zero		1


	//   ....[47]....
        /*03b0*/ 	.word	0x00006df0
        /*03b4*/ 	.word	0x00000006
        /*03b8*/ 	.word	0x00000000
        /*03bc*/ 	.short	0x010a
        /*03be*/ 	.byte	0x3f
	.zero		1


	//   ....[48]....
        /*03c0*/ 	.word	0x00006e80
        /*03c4*/ 	.word	0x00000007
        /*03c8*/ 	.word	0x00000000
        /*03cc*/ 	.short	0x010a
        /*03ce*/ 	.byte	0x3f
	.zero		1


	//   ....[49]....
        /*03d0*/ 	.word	0x00006f10
        /*03d4*/ 	.word	0x00000006
        /*03d8*/ 	.word	0x00000000
        /*03dc*/ 	.short	0x010a
        /*03de*/ 	.byte	0x3f
	.zero		1


	//   ....[50]....
        /*03e0*/ 	.word	0x00006fa0
        /*03e4*/ 	.word	0x00000007
        /*03e8*/ 	.word	0x00000000
        /*03ec*/ 	.short	0x010a
        /*03ee*/ 	.byte	0x3f
	.zero		1


	//   ....[51]....
        /*03f0*/ 	.word	0x00007030
        /*03f4*/ 	.word	0x00000006
        /*03f8*/ 	.word	0x00000000
        /*03fc*/ 	.short	0x010a
        /*03fe*/ 	.byte	0x3f
	.zero		1


	//   ....[52]....
        /*0400*/ 	.word	0x000070c0
        /*0404*/ 	.word	0x00000007
        /*0408*/ 	.word	0x00000000
        /*040c*/ 	.short	0x010a
        /*040e*/ 	.byte	0x3f
	.zero		1


	//   ....[53]....
        /*0410*/ 	.word	0x00007150
        /*0414*/ 	.word	0x00000005
        /*0418*/ 	.word	0x00000000
        /*041c*/ 	.short	0x010a
        /*041e*/ 	.byte	0x3f
	.zero		1


	//   ....[54]....
        /*0420*/ 	.word	0x000071c0
        /*0424*/ 	.word	0x00000003
        /*0428*/ 	.word	0xfffffff8
        /*042c*/ 	.short	0x010a
        /*042e*/ 	.byte	0x3f
	.zero		1


	//   ....[55]....
        /*0430*/ 	.word	0x00007210
        /*0434*/ 	.word	0x00000003
        /*0438*/ 	.word	0x00000000
        /*043c*/ 	.short	0x010a
        /*043e*/ 	.byte	0x3f
	.zero		1


	//   ....[56]....
        /*0440*/ 	.word	0x00007270
        /*0444*/ 	.word	0x00000004
        /*0448*/ 	.word	0x00000000
        /*044c*/ 	.short	0x010a
        /*044e*/ 	.byte	0x3f
	.zero		1


	//   ....[57]....
        /*0450*/ 	.word	0x000072d0
        /*0454*/ 	.word	0x00000003
        /*0458*/ 	.word	0x00000008
        /*045c*/ 	.short	0x010a
        /*045e*/ 	.byte	0x3f
	.zero		1


	//   ....[58]....
        /*0460*/ 	.word	0x000073a0
        /*0464*/ 	.word	0x0000000b
        /*0468*/ 	.word	0x00000060
        /*046c*/ 	.short	0x010a
        /*046e*/ 	.byte	0x3f
	.zero		1


	//   ....[59]....
        /*0470*/ 	.word	0x00007470
        /*0474*/ 	.word	0x00000007
        /*0478*/ 	.word	0x00000000
        /*047c*/ 	.short	0x010a
        /*047e*/ 	.byte	0x3f
	.zero		1


	//   ....[60]....
        /*0480*/ 	.word	0x000074c0
        /*0484*/ 	.word	0x00000006
        /*0488*/ 	.word	0x00000000
        /*048c*/ 	.short	0x010a
        /*048e*/ 	.byte	0x3f
	.zero		1


	//   ....[61]....
        /*0490*/ 	.word	0x00007510
        /*0494*/ 	.word	0x00000007
        /*0498*/ 	.word	0x00000000
        /*049c*/ 	.short	0x010a
        /*049e*/ 	.byte	0x3f
	.zero		1


	//   ....[62]....
        /*04a0*/ 	.word	0x00007560
        /*04a4*/ 	.word	0x00000006
        /*04a8*/ 	.word	0x00000000
        /*04ac*/ 	.short	0x010a
        /*04ae*/ 	.byte	0x3f
	.zero		1


	//   ....[63]....
        /*04b0*/ 	.word	0x000075b0
        /*04b4*/ 	.word	0x00000007
        /*04b8*/ 	.word	0x00000000
        /*04bc*/ 	.short	0x010a
        /*04be*/ 	.byte	0x3f
	.zero		1


	//   ....[64]....
        /*04c0*/ 	.word	0x00007600
        /*04c4*/ 	.word	0x00000006
        /*04c8*/ 	.word	0x00000000
        /*04cc*/ 	.short	0x010a
        /*04ce*/ 	.byte	0x3f
	.zero		1


	//   ....[65]....
        /*04d0*/ 	.word	0x00007650
        /*04d4*/ 	.word	0x00000007
        /*04d8*/ 	.word	0x00000000
        /*04dc*/ 	.short	0x010a
        /*04de*/ 	.byte	0x3f
	.zero		1


	//   ....[66]....
        /*04e0*/ 	.word	0x000076a0
        /*04e4*/ 	.word	0x00000006
        /*04e8*/ 	.word	0x00000000
        /*04ec*/ 	.short	0x010a
        /*04ee*/ 	.byte	0x3f
	.zero		1


	//   ....[67]....
        /*04f0*/ 	.word	0x000076f0
        /*04f4*/ 	.word	0x00000007
        /*04f8*/ 	.word	0x00000000
        /*04fc*/ 	.short	0x010a
        /*04fe*/ 	.byte	0x3f
	.zero		1


	//   ....[68]....
        /*0500*/ 	.word	0x00007740
        /*0504*/ 	.word	0x00000006
        /*0508*/ 	.word	0x00000000
        /*050c*/ 	.short	0x010a
        /*050e*/ 	.byte	0x3f
	.zero		1


	//   ....[69]....
        /*0510*/ 	.word	0x00007790
        /*0514*/ 	.word	0x00000007
        /*0518*/ 	.word	0x00000000
        /*051c*/ 	.short	0x010a
        /*051e*/ 	.byte	0x3f
	.zero		1


	//----- nvinfo : EIATTR_NUM_MBARRIERS
	.align		4
.L_37:
        /*0520*/ 	.byte	0x03, 0x38
        /*0522*/ 	.short	0x001e


	//----- nvinfo : EIATTR_EXIT_INSTR_OFFSETS
	.align		4
        /*0524*/ 	.byte	0x04, 0x1c
        /*0526*/ 	.short	(.L_39 - .L_38)


	//   ....[0]....
.L_38:
        /*0528*/ 	.word	0x000012b0


	//   ....[1]....
        /*052c*/ 	.word	0x00001310


	//   ....[2]....
        /*0530*/ 	.word	0x00005d80


	//   ....[3]....
        /*0534*/ 	.word	0x00005db0


	//   ....[4]....
        /*0538*/ 	.word	0x000071a0


	//----- nvinfo : EIATTR_MAX_THREADS
	.align		4
.L_39:
        /*053c*/ 	.byte	0x04, 0x05
        /*053e*/ 	.short	(.L_41 - .L_40)
.L_40:
        /*0540*/ 	.word	0x00000180
        /*0544*/ 	.word	0x00000001
        /*0548*/ 	.word	0x00000001


	//----- nvinfo : EIATTR_CRS_STACK_SIZE
	.align		4
.L_41:
        /*054c*/ 	.byte	0x04, 0x1e
        /*054e*/ 	.short	(.L_43 - .L_42)
.L_42:
        /*0550*/ 	.word	0x00000000


	//----- nvinfo : EIATTR_CBANK_PARAM_SIZE
	.align		4
.L_43:
        /*0554*/ 	.byte	0x03, 0x19
        /*0556*/ 	.short	0x0470


	//----- nvinfo : EIATTR_PARAM_CBANK
	.align		4
        /*0558*/ 	.byte	0x04, 0x0a
        /*055a*/ 	.short	(.L_45 - .L_44)
	.align		4
.L_44:
        /*055c*/ 	.word	index@(.nv.constant0._ZN7cutlass13device_kernelINS_4gemm6kernel13GemmUniversalIN4cute5tupleIJiiiiEEENS1_10collective13CollectiveMmaINS1_34MainloopSm90TmaGmmaWarpSpecializedILi12ENS5_IJNS4_1CILi1EEESB_SB_EEENS1_32KernelTmaWarpSpecializedPingpongEEENS5_IJNSA_ILi64EEENSA_ILi80EEESF_EEENS_10bfloat16_tENS5_IJlSB_lEEESI_SJ_NS4_8TiledMMAINS4_8MMA_AtomIJNS4_4SM904GMMA27MMA_64x16x16_F32BF16BF16_SSILNSN_5MajorE0ELSP_0ELNSN_7ScaleInE1ELSQ_1EEEEEENS4_6LayoutISC_NS5_IJNSA_ILi0EEESU_SU_EEEEENS5_IJNS4_10UnderscoreESX_SX_EEEEENS4_13SM90_TMA_LOADENS4_14ComposedLayoutINS4_7SwizzleILi3ELi4ELi3EEENS4_18smem_ptr_flag_bitsILi16EEENST_INS5_IJNSA_ILi8EEESF_EEENS5_IJSF_SB_EEEEEEEvNS4_8identityES10_S1A_vS1B_EENS_8epilogue10collective6detail29Sm90TmaWarpSpecializedAdapterINS1E_15DefaultEpilogueISI_SJ_SJ_NS1D_6thread17LinearCombinationISI_Li1EffLNS1I_9ScaleType4KindE0ELNS_15FloatRoundStyleE2ESI_EENS1_15EpilogueDefaultEEEEEvvEEEEvNT_6ParamsE)
        /*0560*/ 	.short	0x0210
        /*0562*/ 	.short	0x0470


	//----- nvinfo : EIATTR_SW_WAR
	.align		4
.L_45:
        /*0564*/ 	.byte	0x04, 0x36
        /*0566*/ 	.short	(.L_47 - .L_46)
.L_46:
        /*0568*/ 	.word	0x00000008
.L_47:


//--------------------- .nv.callgraph             --------------------------
	.section	.nv.callgraph,"",@"SHT_CUDA_CALLGRAPH"
	.align	4
	.sectionentsize	8
	.align		4
        /*0000*/ 	.word	0x00000000
	.align		4
        /*0004*/ 	.word	0xffffffff
	.align		4
        /*0008*/ 	.word	index@(_ZN7cutlass13device_kernelINS_4gemm6kernel13GemmUniversalIN4cute5tupleIJiiiiEEENS1_10collective13CollectiveMmaINS1_34MainloopSm90TmaGmmaWarpSpecializedILi12ENS5_IJNS4_1CILi1EEESB_SB_EEENS1_32KernelTmaWarpSpecializedPingpongEEENS5_IJNSA_ILi64EEENSA_ILi80EEESF_EEENS_10bfloat16_tENS5_IJlSB_lEEESI_SJ_NS4_8TiledMMAINS4_8MMA_AtomIJNS4_4SM904GMMA27MMA_64x16x16_F32BF16BF16_SSILNSN_5MajorE0ELSP_0ELNSN_7ScaleInE1ELSQ_1EEEEEENS4_6LayoutISC_NS5_IJNSA_ILi0EEESU_SU_EEEEENS5_IJNS4_10UnderscoreESX_SX_EEEEENS4_13SM90_TMA_LOADENS4_14ComposedLayoutINS4_7SwizzleILi3ELi4ELi3EEENS4_18smem_ptr_flag_bitsILi16EEENST_INS5_IJNSA_ILi8EEESF_EEENS5_IJSF_SB_EEEEEEEvNS4_8identityES10_S1A_vS1B_EENS_8epilogue10collective6detail29Sm90TmaWarpSpecializedAdapterINS1E_15DefaultEpilogueISI_SJ_SJ_NS1D_6thread17LinearCombinationISI_Li1EffLNS1I_9ScaleType4KindE0ELNS_15FloatRoundStyleE2ESI_EENS1_15EpilogueDefaultEEEEEvvEEEEvNT_6ParamsE)
	.align		4
        /*000c*/ 	.word	index@(__assertfail)
	.align		4
        /*0010*/ 	.word	0x00000000
	.align		4
        /*0014*/ 	.word	0xfffffffe
	.align		4
        /*0018*/ 	.word	0x00000000
	.align		4
        /*001c*/ 	.word	0xfffffffd
	.align		4
        /*0020*/ 	.word	0x00000000
	.align		4
        /*0024*/ 	.word	0xfffffffc


//--------------------- .nv.constant4             --------------------------
	.section	.nv.constant4,"a",@progbits
	.align	8
	.align		8
.nv.constant4:
        /*0000*/ 	.dword	__assertfail
	.align		8
        /*0008*/ 	.dword	__unnamed_1
	.align		8
        /*0010*/ 	.dword	_ZN40_INTERNAL_4f68fcf4_4_k_cu_bd58f560_145004cuda3std3__45__cpo5beginE
	.align		8
        /*0018*/ 	.dword	_ZN40_INTERNAL_4f68fcf4_4_k_cu_bd58f560_145004cuda3std3__45__cpo3endE
	.align		8
        /*0020*/ 	.dword	_ZN40_INTERNAL_4f68fcf4_4_k_cu_bd58f560_145004cuda3std3__45__cpo6cbeginE
	.align		8
        /*0028*/ 	.dword	_ZN40_INTERNAL_4f68fcf4_4_k_cu_bd58f560_145004cuda3std3__45__cpo4cendE
	.align		8
        /*0030*/ 	.dword	_ZN40_INTERNAL_4f68fcf4_4_k_cu_bd58f560_145004cuda3std3__442_GLOBAL__N__4f68fcf4_4_k_cu_bd58f560_145006ignoreE
	.align		8
        /*0038*/ 	.dword	_ZN40_INTERNAL_4f68fcf4_4_k_cu_bd58f560_145004cuda3std3__419piecewise_constructE
	.align		8
        /*0040*/ 	.dword	_ZN40_INTERNAL_4f68fcf4_4_k_cu_bd58f560_145004cuda3std3__48in_placeE
	.align		8
        /*0048*/ 	.dword	_ZN40_INTERNAL_4f68fcf4_4_k_cu_bd58f560_145004cuda3std6ranges3__45__cpo4swapE
	.align		8
        /*0050*/ 	.dword	_ZN40_INTERNAL_4f68fcf4_4_k_cu_bd58f560_145004cuda3std6ranges3__45__cpo9iter_moveE
	.align		8
        /*0058*/ 	.dword	_ZN40_INTERNAL_4f68fcf4_4_k_cu_bd58f560_145004cute7productE
	.align		8
        /*0060*/ 	.dword	_ZN40_INTERNAL_4f68fcf4_4_k_cu_bd58f560_145004cute1_E
	.align		8
        /*0068*/ 	.dword	$str$22
	.align		8
        /*0070*/ 	.dword	$str$23


//--------------------- .text._ZN7cutlass13device_kernelINS_4gemm6kernel13GemmUniversalIN4cute5tupleIJiiiiEEENS1_10collective13CollectiveMmaINS1_34MainloopSm90TmaGmmaWarpSpecializedILi12ENS5_IJNS4_1CILi1EEESB_SB_EEENS1_32KernelTmaWarpSpecializedPingpongEEENS5_IJNSA_ILi64EEENSA_ILi80EEESF_EEENS_10bfloat16_tENS5_IJlSB_lEEESI_SJ_NS4_8TiledMMAINS4_8MMA_AtomIJNS4_4SM904GMMA27MMA_64x16x16_F32BF16BF16_SSILNSN_5MajorE0ELSP_0ELNSN_7ScaleInE1ELSQ_1EEEEEENS4_6LayoutISC_NS5_IJNSA_ILi0EEESU_SU_EEEEENS5_IJNS4_10UnderscoreESX_SX_EEEEENS4_13SM90_TMA_LOADENS4_14ComposedLayoutINS4_7SwizzleILi3ELi4ELi3EEENS4_18smem_ptr_flag_bitsILi16EEENST_INS5_IJNSA_ILi8EEESF_EEENS5_IJSF_SB_EEEEEEEvNS4_8identityES10_S1A_vS1B_EENS_8epilogue10collective6detail29Sm90TmaWarpSpecializedAdapterINS1E_15DefaultEpilogueISI_SJ_SJ_NS1D_6thread17LinearCombinationISI_Li1EffLNS1I_9ScaleType4KindE0ELNS_15FloatRoundStyleE2ESI_EENS1_15EpilogueDefaultEEEEEvvEEEEvNT_6ParamsE --------------------------
	.section	.text._ZN7cutlass13device_kernelINS_4gemm6kernel13GemmUniversalIN4cute5tupleIJiiiiEEENS1_10collective13CollectiveMmaINS1_34MainloopSm90TmaGmmaWarpSpecializedILi12ENS5_IJNS4_1CILi1EEESB_SB_EEENS1_32KernelTmaWarpSpecializedPingpongEEENS5_IJNSA_ILi64EEENSA_ILi80EEESF_EEENS_10bfloat16_tENS5_IJlSB_lEEESI_SJ_NS4_8TiledMMAINS4_8MMA_AtomIJNS4_4SM904GMMA27MMA_64x16x16_F32BF16BF16_SSILNSN_5MajorE0ELSP_0ELNSN_7ScaleInE1ELSQ_1EEEEEENS4_6LayoutISC_NS5_IJNSA_ILi0EEESU_SU_EEEEENS5_IJNS4_10UnderscoreESX_SX_EEEEENS4_13SM90_TMA_LOADENS4_14ComposedLayoutINS4_7SwizzleILi3ELi4ELi3EEENS4_18smem_ptr_flag_bitsILi16EEENST_INS5_IJNSA_ILi8EEESF_EEENS5_IJSF_SB_EEEEEEEvNS4_8identityES10_S1A_vS1B_EENS_8epilogue10collective6detail29Sm90TmaWarpSpecializedAdapterINS1E_15DefaultEpilogueISI_SJ_SJ_NS1D_6thread17LinearCombinationISI_Li1EffLNS1I_9ScaleType4KindE0ELNS_15FloatRoundStyleE2ESI_EENS1_15EpilogueDefaultEEEEEvvEEEEvNT_6ParamsE,"ax",@progbits
	.align	128
.text._ZN7cutlass13device_kernelINS_4gemm6kernel13GemmUniversalIN4cute5tupleIJiiiiEEENS1_10collective13CollectiveMmaINS1_34MainloopSm90TmaGmmaWarpSpecializedILi12ENS5_IJNS4_1CILi1EEESB_SB_EEENS1_32KernelTmaWarpSpecializedPingpongEEENS5_IJNSA_ILi64EEENSA_ILi80EEESF_EEENS_10bfloat16_tENS5_IJlSB_lEEESI_SJ_NS4_8TiledMMAINS4_8MMA_AtomIJNS4_4SM904GMMA27MMA_64x16x16_F32BF16BF16_SSILNSN_5MajorE0ELSP_0ELNSN_7ScaleInE1ELSQ_1EEEEEENS4_6LayoutISC_NS5_IJNSA_ILi0EEESU_SU_EEEEENS5_IJNS4_10UnderscoreESX_SX_EEEEENS4_13SM90_TMA_LOADENS4_14ComposedLayoutINS4_7SwizzleILi3ELi4ELi3EEENS4_18smem_ptr_flag_bitsILi16EEENST_INS5_IJNSA_ILi8EEESF_EEENS5_IJSF_SB_EEEEEEEvNS4_8identityES10_S1A_vS1B_EENS_8epilogue10collective6detail29Sm90TmaWarpSpecializedAdapterINS1E_15DefaultEpilogueISI_SJ_SJ_NS1D_6thread17LinearCombinationISI_Li1EffLNS1I_9ScaleType4KindE0ELNS_15FloatRoundStyleE2ESI_EENS1_15EpilogueDefaultEEEEEvvEEEEvNT_6ParamsE:
        .type           _ZN7cutlass13device_kernelINS_4gemm6kernel13GemmUniversalIN4cute5tupleIJiiiiEEENS1_10collective13CollectiveMmaINS1_34MainloopSm90TmaGmmaWarpSpecializedILi12ENS5_IJNS4_1CILi1EEESB_SB_EEENS1_32KernelTmaWarpSpecializedPingpongEEENS5_IJNSA_ILi64EEENSA_ILi80EEESF_EEENS_10bfloat16_tENS5_IJlSB_lEEESI_SJ_NS4_8TiledMMAINS4_8MMA_AtomIJNS4_4SM904GMMA27MMA_64x16x16_F32BF16BF16_SSILNSN_5MajorE0ELSP_0ELNSN_7ScaleInE1ELSQ_1EEEEEENS4_6LayoutISC_NS5_IJNSA_ILi0EEESU_SU_EEEEENS5_IJNS4_10UnderscoreESX_SX_EEEEENS4_13SM90_TMA_LOADENS4_14ComposedLayoutINS4_7SwizzleILi3ELi4ELi3EEENS4_18smem_ptr_flag_bitsILi16EEENST_INS5_IJNSA_ILi8EEESF_EEENS5_IJSF_SB_EEEEEEEvNS4_8identityES10_S1A_vS1B_EENS_8epilogue10collective6detail29Sm90TmaWarpSpecializedAdapterINS1E_15DefaultEpilogueISI_SJ_SJ_NS1D_6thread17LinearCombinationISI_Li1EffLNS1I_9ScaleType4KindE0ELNS_15FloatRoundStyleE2ESI_EENS1_15EpilogueDefaultEEEEEvvEEEEvNT_6ParamsE,@function
        .size           _ZN7cutlass13device_kernelINS_4gemm6kernel13GemmUniversalIN4cute5tupleIJiiiiEEENS1_10collective13CollectiveMmaINS1_34MainloopSm90TmaGmmaWarpSpecializedILi12ENS5_IJNS4_1CILi1EEESB_SB_EEENS1_32KernelTmaWarpSpecializedPingpongEEENS5_IJNSA_ILi64EEENSA_ILi80EEESF_EEENS_10bfloat16_tENS5_IJlSB_lEEESI_SJ_NS4_8TiledMMAINS4_8MMA_AtomIJNS4_4SM904GMMA27MMA_64x16x16_F32BF16BF16_SSILNSN_5MajorE0ELSP_0ELNSN_7ScaleInE1ELSQ_1EEEEEENS4_6LayoutISC_NS5_IJNSA_ILi0EEESU_SU_EEEEENS5_IJNS4_10UnderscoreESX_SX_EEEEENS4_13SM90_TMA_LOADENS4_14ComposedLayoutINS4_7SwizzleILi3ELi4ELi3EEENS4_18smem_ptr_flag_bitsILi16EEENST_INS5_IJNSA_ILi8EEESF_EEENS5_IJSF_SB_EEEEEEEvNS4_8identityES10_S1A_vS1B_EENS_8epilogue10collective6detail29Sm90TmaWarpSpecializedAdapterINS1E_15DefaultEpilogueISI_SJ_SJ_NS1D_6thread17LinearCombinationISI_Li1EffLNS1I_9ScaleType4KindE0ELNS_15FloatRoundStyleE2ESI_EENS1_15EpilogueDefaultEEEEEvvEEEEvNT_6ParamsE,(.L_x_166 - _ZN7cutlass13device_kernelINS_4gemm6kernel13GemmUniversalIN4cute5tupleIJiiiiEEENS1_10collective13CollectiveMmaINS1_34MainloopSm90TmaGmmaWarpSpecializedILi12ENS5_IJNS4_1CILi1EEESB_SB_EEENS1_32KernelTmaWarpSpecializedPingpongEEENS5_IJNSA_ILi64EEENSA_ILi80EEESF_EEENS_10bfloat16_tENS5_IJlSB_lEEESI_SJ_NS4_8TiledMMAINS4_8MMA_AtomIJNS4_4SM904GMMA27MMA_64x16x16_F32BF16BF16_SSILNSN_5MajorE0ELSP_0ELNSN_7ScaleInE1ELSQ_1EEEEEENS4_6LayoutISC_NS5_IJNSA_ILi0EEESU_SU_EEEEENS5_IJNS4_10UnderscoreESX_SX_EEEEENS4_13SM90_TMA_LOADENS4_14ComposedLayoutINS4_7SwizzleILi3ELi4ELi3EEENS4_18smem_ptr_flag_bitsILi16EEENST_INS5_IJNSA_ILi8EEESF_EEENS5_IJSF_SB_EEEEEEEvNS4_8identityES10_S1A_vS1B_EENS_8epilogue10collective6detail29Sm90TmaWarpSpecializedAdapterINS1E_15DefaultEpilogueISI_SJ_SJ_NS1D_6thread17LinearCombinationISI_Li1EffLNS1I_9ScaleType4KindE0ELNS_15FloatRoundStyleE2ESI_EENS1_15EpilogueDefaultEEEEEvvEEEEvNT_6ParamsE)
        .other          _ZN7cutlass13device_kernelINS_4gemm6kernel13GemmUniversalIN4cute5tupleIJiiiiEEENS1_10collective13CollectiveMmaINS1_34MainloopSm90TmaGmmaWarpSpecializedILi12ENS5_IJNS4_1CILi1EEESB_SB_EEENS1_32KernelTmaWarpSpecializedPingpongEEENS5_IJNSA_ILi64EEENSA_ILi80EEESF_EEENS_10bfloat16_tENS5_IJlSB_lEEESI_SJ_NS4_8TiledMMAINS4_8MMA_AtomIJNS4_4SM904GMMA27MMA_64x16x16_F32BF16BF16_SSILNSN_5MajorE0ELSP_0ELNSN_7ScaleInE1ELSQ_1EEEEEENS4_6LayoutISC_NS5_IJNSA_ILi0EEESU_SU_EEEEENS5_IJNS4_10UnderscoreESX_SX_EEEEENS4_13SM90_TMA_LOADENS4_14ComposedLayoutINS4_7SwizzleILi3ELi4ELi3EEENS4_18smem_ptr_flag_bitsILi16EEENST_INS5_IJNSA_ILi8EEESF_EEENS5_IJSF_SB_EEEEEEEvNS4_8identityES10_S1A_vS1B_EENS_8epilogue10collective6detail29Sm90TmaWarpSpecializedAdapterINS1E_15DefaultEpilogueISI_SJ_SJ_NS1D_6thread17LinearCombinationISI_Li1EffLNS1I_9ScaleType4KindE0ELNS_15FloatRoundStyleE2ESI_EENS1_15EpilogueDefaultEEEEEvvEEEEvNT_6ParamsE,@"STO_CUDA_ENTRY STV_DEFAULT"
_ZN7cutlass13device_kernelINS_4gemm6kernel13GemmUniversalIN4cute5tupleIJiiiiEEENS1_10collective13CollectiveMmaINS1_34MainloopSm90TmaGmmaWarpSpecializedILi12ENS5_IJNS4_1CILi1EEESB_SB_EEENS1_32KernelTmaWarpSpecializedPingpongEEENS5_IJNSA_ILi64EEENSA_ILi80EEESF_EEENS_10bfloat16_tENS5_IJlSB_lEEESI_SJ_NS4_8TiledMMAINS4_8MMA_AtomIJNS4_4SM904GMMA27MMA_64x16x16_F32BF16BF16_SSILNSN_5MajorE0ELSP_0ELNSN_7ScaleInE1ELSQ_1EEEEEENS4_6LayoutISC_NS5_IJNSA_ILi0EEESU_SU_EEEEENS5_IJNS4_10UnderscoreESX_SX_EEEEENS4_13SM90_TMA_LOADENS4_14ComposedLayoutINS4_7SwizzleILi3ELi4ELi3EEENS4_18smem_ptr_flag_bitsILi16EEENST_INS5_IJNSA_ILi8EEESF_EEENS5_IJSF_SB_EEEEEEEvNS4_8identityES10_S1A_vS1B_EENS_8epilogue10collective6detail29Sm90TmaWarpSpecializedAdapterINS1E_15DefaultEpilogueISI_SJ_SJ_NS1D_6thread17LinearCombinationISI_Li1EffLNS1I_9ScaleType4KindE0ELNS_15FloatRoundStyleE2ESI_EENS1_15EpilogueDefaultEEEEEvvEEEEvNT_6ParamsE:
[----:B------:R-:W0:Y:S02]  /*0000*/  LDC R1, c[0x0][0x28] ;  /* 0x00000a00ff017b82 */ /* 0x000e240000000800 */
[----:B0-----:R-:W-:Y:S01]  /*0010*/  VIADD R1, R1, 0xfffffff8 ;  /* 0xfffffff801017836 */ /* 0x001fe20000000000 */
[----:B------:R-:W0:Y:S01]  /*0020*/  S2R R5, SR_TID.X ;  /* 0x0000000000057919 */ /* 0x000e220000002100 */
[----:B------:R-:W-:Y:S01]  /*0030*/  ELECT P0, URZ, PT ;  /* 0x00000000003f782f */ /* 0x000fe20003800000 */
[----:B------:R-:W-:Y:S01]  /*0040*/  BSSY B0, `(.L_x_0) ;  /* 0x000000f000007945 */ /* 0x000fe20003800000 */
[--C-:B0-----:R-:W-:Y:S02]  /*0050*/  SHF.R.U32.HI R0, RZ, 0x5, R5.reuse ;  /* 0x00000005ff007819 */ /* 0x101fe40000011605 */
[----:B------:R-:W-:-:S03]  /*0060*/  SHF.R.U32.HI R4, RZ, 0x7, R5 ;  /* 0x00000007ff047819 */ /* 0x000fc60000011605 */
[----:B------:R-:W0:Y:S04]  /*0070*/  SHFL.IDX PT, R2, R0, RZ, 0x1f ;  /* 0x00001fff00027589 */ /* 0x000e2800000e0000 */
[----:B------:R1:W2:Y:S01]  /*0080*/  SHFL.IDX PT, R7, R4, RZ, 0x1f ;  /* 0x00001fff04077589 */ /* 0x0002a200000e0000 */
[----:B0-----:R-:W-:-:S13]  /*0090*/  ISETP.NE.OR P0, PT, R2, RZ, !P0 ;  /* 0x000000ff0200720c */ /* 0x001fda0004705670 */
[----:B-12---:R-:W-:Y:S05]  /*00a0*/  @P0 BRA `(.L_x_1) ;  /* 0x0000000000200947 */ /* 0x006fea0003800000 */
[----:B------:R-:W-:Y:S02]  /*00b0*/  ULDC.64 UR4, c[0x0][0x198] ;  /* 0x0000660000047ab9 */ /* 0x000fe40000000a00 */
[----:B------:R-:W-:Y:S02]  /*00c0*/  UIADD3 UR6, UP0, UR4, 0xf0, URZ ;  /* 0x000000f004067890 */ /* 0x000fe4000ff1e03f */
[----:B------:R-:W-:Y:S02]  /*00d0*/  UIADD3 UR4, UP1, UR4, 0x1f0, URZ ;  /* 0x000001f004047890 */ /* 0x000fe4000ff3e03f */
[----:B------:R-:W-:Y:S02]  /*00e0*/  UIADD3.X UR7, URZ, UR5, URZ, UP0, !UPT ;  /* 0x000000053f077290 */ /* 0x000fe400087fe43f */
[----:B------:R-:W-:-:S07]  /*00f0*/  UIADD3.X UR5, URZ, UR5, URZ, UP1, !UPT ;  /* 0x000000053f057290 */ /* 0x000fce0008ffe43f */
[----:B------:R0:W-:Y:S02]  /*0100*/  UTMACCTL.PF [UR6] ;  /* 0x00000000060079b9 */ /* 0x0001e40008040000 */
[----:B------:R0:W-:Y:S02]  /*0110*/  UTMACCTL.PF [UR4] ;  /* 0x00000000040079b9 */ /* 0x0001e40008040000 */
[----:B0-----:R-:W-:Y:S01]  /*0120*/  NOP ;  /* 0x0000000000007918 */ /* 0x001fe20000000000 */
.L_x_1:
[----:B------:R-:W-:Y:S05]  /*0130*/  BSYNC B0 ;  /* 0x0000000000007941 */ /* 0x000fea0003800000 */
.L_x_0:
[----:B------:R-:W0:Y:S02]  /*0140*/  SHFL.IDX PT, R3, R0, RZ, 0x1f ;  /* 0x00001fff00037589 */ /* 0x000e2400000e0000 */
[----:B0-----:R-:W-:-:S13]  /*0150*/  ISETP.NE.AND P0, PT, R3, RZ, PT ;  /* 0x000000ff0300720c */ /* 0x001fda0003f05270 */
[----:B------:R-:W-:Y:S05]  /*0160*/  @P0 BRA `(.L_x_2) ;  /* 0x0000000000a40947 */ /* 0x000fea0003800000 */
[----:B------:R-:W-:Y:S01]  /*0170*/  ELECT P0, URZ, PT ;  /* 0x00000000003f782f */ /* 0x000fe20003800000 */
[----:B------:R-:W-:-:S12]  /*0180*/  BSSY B0, `(.L_x_2) ;  /* 0x0000027000007945 */ /* 0x000fd80003800000 */
[----:B------:R-:W-:Y:S05]  /*0190*/  @!P0 BRA `(.L_x_3) ;  /* 0x0000000000948947 */ /* 0x000fea0003800000 */
[----:B------:R-:W0:Y:S01]  /*01a0*/  S2UR UR8, SR_CgaCtaId ;  /* 0x00000000000879c3 */ /* 0x000e220000008800 */
[----:B------:R-:W-:Y:S01]  /*01b0*/  UMOV UR4, 0x400 ;  /* 0x0000040000047882 */ /* 0x000fe20000000000 */
[----:B------:R-:W-:Y:S01]  /*01c0*/  UMOV UR5, 0x1 ;  /* 0x0000000100057882 */ /* 0x000fe20000000000 */
[----:B------:R-:W-:Y:S02]  /*01d0*/  UMOV UR6, 0x80 ;  /* 0x0000008000067882 */ /* 0x000fe40000000000 */
[----:B------:R-:W-:-:S04]  /*01e0*/  UIADD3 UR6, -UR6, 0x100000, URZ ;  /* 0x0010000006067890 */ /* 0x000fc8000fffe13f */
[----:B------:R-:W-:Y:S02]  /*01f0*/  USHF.L.U32 UR7, UR6, 0xb, URZ ;  /* 0x0000000b06077899 */ /* 0x000fe4000800063f */
[----:B------:R-:W-:Y:S02]  /*0200*/  USHF.L.U32 UR6, UR6, 0x1, URZ ;  /* 0x0000000106067899 */ /* 0x000fe4000800063f */
[----:B0-----:R-:W-:Y:S02]  /*0210*/  ULEA UR8, UR8, UR4, 0x18 ;  /* 0x0000000408087291 */ /* 0x001fe4000f8ec03f */
[----:B------:R-:W-:-:S04]  /*0220*/  UIADD3 UR4, -UR5, 0x100000, URZ ;  /* 0x0010000005047890 */ /* 0x000fc8000fffe13f */
[----:B------:R-:W-:Y:S02]  /*0230*/  USHF.L.U32 UR5, UR4, 0xb, URZ ;  /* 0x0000000b04057899 */ /* 0x000fe4000800063f */
[----:B------:R-:W-:Y:S01]  /*0240*/  USHF.L.U32 UR4, UR4, 0x1, URZ ;  /* 0x0000000104047899 */ /* 0x000fe2000800063f */
[----:B------:R-:W0:Y:S11]  /*0250*/  FENCE.VIEW.ASYNC.S ;  /* 0x00000000000073c6 */ /* 0x000e360000000000 */
[----:B0-----:R0:W1:Y:S01]  /*0260*/  SYNCS.EXCH.64 URZ, [UR8], UR4 ;  /* 0x00000004083f75b2 */ /* 0x0010620008000100 */
[----:B------:R0:W2:Y:S01]  /*0270*/  SYNCS.EXCH.64 URZ, [UR8+0x60], UR6 ;  /* 0x00006006083f75b2 */ /* 0x0000a20008000100 */
[----:B------:R0:W3:Y:S01]  /*0280*/  SYNCS.EXCH.64 URZ, [UR8+0x8], UR4 ;  /* 0x00000804083f75b2 */ /* 0x0000e20008000100 */
[----:B------:R0:W4:Y:S01]  /*0290*/  SYNCS.EXCH.64 URZ, [UR8+0x68], UR6 ;  /* 0x00006806083f75b2 */ /* 0x0001220008000100 */
[----:B------:R0:W0:Y:S01]  /*02a0*/  SYNCS.EXCH.64 URZ, [UR8+0x10], UR4 ;  /* 0x00001004083f75b2 */ /* 0x0000220008000100 */
        /* <DEDUP_REMOVED lines=19> */
[----:B-1----:R-:W-:Y:S01]  /*03e0*/  NOP ;  /* 0x0000000000007918 */ /* 0x002fe20000000000 */
.L_x_3:
[----:B0-----:R-:W-:Y:S05]  /*03f0*/  BSYNC B0 ;  /* 0x0000000000007941 */ /* 0x001fea0003800000 */
.L_x_2:
[----:B------:R-:W0:Y:S01]  /*0400*/  SHFL.IDX PT, R6, R0, RZ, 0x1f ;  /* 0x00001fff00067589 */ /* 0x000e2200000e0000 */
[----:B------:R-:W-:Y:S01]  /*0410*/  ELECT P0, URZ, PT ;  /* 0x00000000003f782f */ /* 0x000fe20003800000 */
[----:B------:R-:W-:Y:S01]  /*0420*/  NOP ;  /* 0x0000000000007918 */ /* 0x000fe20000000000 */
[----:B------:R-:W-:Y:S01]  /*0430*/  ELECT P1, URZ, PT ;  /* 0x00000000003f782f */ /* 0x000fe20003820000 */
[----:B------:R1:W5:Y:S01]  /*0440*/  SHFL.IDX PT, R3, R0, RZ, 0x1f ;  /* 0x00001fff00037589 */ /* 0x00036200000e0000 */
[----:B------:R-:W-:Y:S01]  /*0450*/  UMOV UR4, 0x20 ;  /* 0x0000002000047882 */ /* 0x000fe20000000000 */
[----:B------:R-:W-:Y:S01]  /*0460*/  UMOV UR11, 0x80 ;  /* 0x00000080000b7882 */ /* 0x000fe20000000000 */
[----:B------:R-:W-:Y:S01]  /*0470*/  NOP ;  /* 0x0000000000007918 */ /* 0x000fe20000000000 */
[----:B------:R-:W2:Y:S01]  /*0480*/  SHFL.IDX PT, R4, R4, RZ, 0x1f ;  /* 0x00001fff04047589 */ /* 0x000ea200000e0000 */
[C---:B------:R-:W-:Y:S01]  /*0490*/  VIADD R31, R7.reuse, 0xffffffff ;  /* 0xffffffff071f7836 */ /* 0x040fe20000000000 */
[----:B------:R-:W-:Y:S01]  /*04a0*/  ULDC.64 UR48, c[0x0][0x208] ;  /* 0x0000820000307ab9 */ /* 0x000fe20000000a00 */
[----:B------:R-:W-:-:S02]  /*04b0*/  ISETP.NE.AND P2, PT, R7, RZ, PT ;  /* 0x000000ff0700720c */ /* 0x000fc40003f45270 */
[----:B-1----:R-:W-:Y:S02]  /*04c0*/  SHF.R.S32.HI R0, RZ, 0x1f, R5 ;  /* 0x0000001fff007819 */ /* 0x002fe40000011405 */
[----:B------:R-:W-:Y:S02]  /*04d0*/  ISETP.GE.U32.AND P3, PT, R31, 0x2, PT ;  /* 0x000000021f00780c */ /* 0x000fe40003f66070 */
[----:B------:R-:W-:-:S04]  /*04e0*/  LEA.HI R0, R0, R5, RZ, 0x7 ;  /* 0x0000000500007211 */ /* 0x000fc800078f38ff */
[----:B------:R-:W-:Y:S02]  /*04f0*/  LOP3.LUT R0, R0, 0xffffff80, RZ, 0xc0, !PT ;  /* 0xffffff8000007812 */ /* 0x000fe400078ec0ff */
[----:B0-----:R-:W-:Y:S02]  /*0500*/  ISETP.NE.OR P0, PT, R6, RZ, !P0 ;  /* 0x000000ff0600720c */ /* 0x001fe40004705670 */
[----:B-----5:R-:W-:Y:S02]  /*0510*/  ISETP.NE.OR P1, PT, R3, RZ, !P1 ;  /* 0x000000ff0300720c */ /* 0x020fe40004f25670 */
[----:B------:R-:W-:Y:S02]  /*0520*/  SHF.R.S32.HI R3, RZ, 0x1f, R2 ;  /* 0x0000001fff037819 */ /* 0x000fe40000011402 */
[----:B--2---:R-:W-:Y:S01]  /*0530*/  R2UR UR43, R4 ;  /* 0x00000000042b72ca */ /* 0x004fe200000e0000 */
[----:B------:R-:W-:Y:S01]  /*0540*/  IMAD.IADD R4, R5, 0x1, -R0 ;  /* 0x0000000105047824 */ /* 0x000fe200078e0a00 */
[----:B------:R-:W-:-:S05]  /*0550*/  LEA.HI R3, R3, R2, RZ, 0x2 ;  /* 0x0000000203037211 */ /* 0x000fca00078f10ff */
[----:B------:R-:W-:Y:S01]  /*0560*/  VOTEU.ALL UP0, P0 ;  /* 0x00000000003f7886 */ /* 0x000fe20000000000 */
[----:B------:R-:W-:Y:S01]  /*0570*/  LOP3.LUT R3, R3, 0xfffffffc, RZ, 0xc0, !PT ;  /* 0xfffffffc03037812 */ /* 0x000fe200078ec0ff */
[----:B------:R-:W-:-:S03]  /*0580*/  VOTEU.ALL UP1, P1 ;  /* 0x00000000003f7886 */ /* 0x000fc60000820000 */
[----:B------:R-:W0:Y:S01]  /*0590*/  @!UP0 S2UR UR7, SR_CgaCtaId ;  /* 0x00000000000789c3 */ /* 0x000e220000008800 */
[----:B------:R-:W-:Y:S01]  /*05a0*/  @!UP0 UMOV UR6, 0x400 ;  /* 0x0000040000068882 */ /* 0x000fe20000000000 */
[----:B------:R-:W-:-:S04]  /*05b0*/  @!UP0 UIADD3 UR4, -UR4, 0x100000, URZ ;  /* 0x0010000004048890 */ /* 0x000fc8000fffe13f */
[----:B------:R-:W-:Y:S02]  /*05c0*/  @!UP0 USHF.L.U32 UR5, UR4, 0xb, URZ ;  /* 0x0000000b04058899 */ /* 0x000fe4000800063f */
[----:B------:R-:W-:Y:S01]  /*05d0*/  @!UP0 USHF.L.U32 UR4, UR4, 0x1, URZ ;  /* 0x0000000104048899 */ /* 0x000fe2000800063f */
[----:B------:R-:W-:Y:S01]  /*05e0*/  IMAD.IADD R14, R2, 0x1, -R3 ;  /* 0x00000001020e7824 */ /* 0x000fe200078e0a03 */
[----:B------:R-:W-:Y:S01]  /*05f0*/  @!UP1 UMOV UR9, 0x400 ;  /* 0x0000040000099882 */ /* 0x000fe20000000000 */
[----:B------:R-:W-:Y:S01]  /*0600*/  VOTEU.ALL UP2, P1 ;  /* 0x00000000003f7886 */ /* 0x000fe20000840000 */
[----:B------:R-:W-:Y:S01]  /*0610*/  VOTEU.ALL UP3, P1 ;  /* 0x00000000003f7886 */ /* 0x000fe20000860000 */
[----:B------:R-:W-:Y:S01]  /*0620*/  VOTEU.ALL UP4, P1 ;  /* 0x00000000003f7886 */ /* 0x000fe20000880000 */
[----:B------:R-:W1:Y:S01]  /*0630*/  @!UP1 S2UR UR10, SR_CgaCtaId ;  /* 0x00000000000a99c3 */ /* 0x000e620000008800 */
[----:B------:R-:W-:Y:S01]  /*0640*/  VOTEU.ALL UP5, P1 ;  /* 0x00000000003f7886 */ /* 0x000fe200008a0000 */
[----:B0-----:R-:W-:-:S02]  /*0650*/  @!UP0 ULEA UR8, UR7, UR6, 0x18 ;  /* 0x0000000607088291 */ /* 0x001fc4000f8ec03f */
[----:B------:R-:W-:-:S04]  /*0660*/  @!UP1 UIADD3 UR6, -UR11, 0x100000, URZ ;  /* 0x001000000b069890 */ /* 0x000fc8000fffe13f */
[----:B------:R-:W-:Y:S02]  /*0670*/  @!UP1 USHF.L.U32 UR7, UR6, 0xb, URZ ;  /* 0x0000000b06079899 */ /* 0x000fe4000800063f */
[----:B------:R-:W-:Y:S01]  /*0680*/  @!UP1 USHF.L.U32 UR6, UR6, 0x1, URZ ;  /* 0x0000000106069899 */ /* 0x000fe2000800063f */
[----:B------:R-:W-:Y:S01]  /*0690*/  VOTEU.ALL UP0, P0 ;  /* 0x00000000003f7886 */ /* 0x000fe20000000000 */
[----:B-1----:R-:W-:Y:S01]  /*06a0*/  @!UP1 ULEA UR9, UR10, UR9, 0x18 ;  /* 0x000000090a099291 */ /* 0x002fe2000f8ec03f */
[----:B------:R-:W-:Y:S02]  /*06b0*/  VOTEU.ALL UP1, P0 ;  /* 0x00000000003f7886 */ /* 0x000fe40000020000 */
[----:B------:R-:W-:Y:S01]  /*06c0*/  ULDC.64 UR10, c[0x0][0x598] ;  /* 0x00016600000a7ab9 */ /* 0x000fe20000000a00 */
[----:B------:R-:W-:Y:S01]  /*06d0*/  ISETP.NE.AND P0, PT, R14, 0x3, PT ;  /* 0x000000030e00780c */ /* 0x000fe20003f05270 */
[----:B------:R-:W0:Y:S02]  /*06e0*/  FENCE.VIEW.ASYNC.S ;  /* 0x00000000000073c6 */ /* 0x000e240000000000 */
[----:B0-----:R0:W3:Y:S01]  /*06f0*/  @!UP0 SYNCS.EXCH.64 URZ, [UR8+0xf0], UR4 ;  /* 0x0000f004083f85b2 */ /* 0x0010e20008000100 */
[----:B------:R-:W-:-:S02]  /*0700*/  ISETP.NE.U32.AND P1, PT, RZ, UR10, PT ;  /* 0x0000000aff007c0c */ /* 0x000fc4000bf25070 */
[----:B------:R-:W-:Y:S02]  /*0710*/  ISETP.EQ.OR P0, PT, R14, RZ, !P0 ;  /* 0x000000ff0e00720c */ /* 0x000fe40004702670 */
[----:B------:R-:W-:Y:S02]  /*0720*/  ISETP.NE.AND.EX P1, PT, RZ, UR11, PT, P1 ;  /* 0x0000000bff007c0c */ /* 0x000fe4000bf25310 */
[----:B------:R-:W-:-:S04]  /*0730*/  ISETP.EQ.AND P0, PT, R7, RZ, P0 ;  /* 0x000000ff0700720c */ /* 0x000fc80000702270 */
[----:B------:R-:W-:-:S04]  /*0740*/  SEL R23, RZ, 0x1, !P0 ;  /* 0x00000001ff177807 */ /* 0x000fc80004000000 */
[----:B------:R-:W-:Y:S01]  /*0750*/  SEL R23, R23, 0x2, P3 ;  /* 0x0000000217177807 */ /* 0x000fe20001800000 */
[----:B------:R0:W3:Y:S01]  /*0760*/  @!UP1 SYNCS.EXCH.64 URZ, [UR8+0xf8], UR4 ;  /* 0x0000f804083f95b2 */ /* 0x0000e20008000100 */
[----:B------:R-:W-:Y:S01]  /*0770*/  NOP ;  /* 0x0000000000007918 */ /* 0x000fe20000000000 */
[----:B------:R0:W3:Y:S01]  /*0780*/  @!UP2 SYNCS.EXCH.64 URZ, [UR9+0xd0], UR6 ;  /* 0x0000d006093fa5b2 */ /* 0x0000e20008000100 */
[----:B------:R0:W3:Y:S01]  /*0790*/  @!UP3 SYNCS.EXCH.64 URZ, [UR9+0xd8], UR6 ;  /* 0x0000d806093fb5b2 */ /* 0x0000e20008000100 */
[----:B------:R0:W3:Y:S01]  /*07a0*/  @!UP4 SYNCS.EXCH.64 URZ, [UR9+0xe0], UR6 ;  /* 0x0000e006093fc5b2 */ /* 0x0000e20008000100 */
[----:B------:R0:W3:Y:S01]  /*07b0*/  @!UP5 SYNCS.EXCH.64 URZ, [UR9+0xe8], UR6 ;  /* 0x0000e806093fd5b2 */ /* 0x0000e20008000100 */
[----:B------:R-:W-:Y:S01]  /*07c0*/  NOP ;  /* 0x0000000000007918 */ /* 0x000fe20000000000 */
[----:B---34-:R-:W-:Y:S06]  /*07d0*/  BAR.SYNC.DEFER_BLOCKING 0x0 ;  /* 0x0000000000007b1d */ /* 0x018fec0000010000 */
[----:B0-----:R-:W-:Y:S05]  /*07e0*/  @!P1 BRA `(.L_x_4) ;  /* 0x00000000001c9947 */ /* 0x001fea0003800000 */
[----:B------:R-:W0:Y:S02]  /*07f0*/  LDC.64 R2, c[0x0][0x598] ;  /* 0x00016600ff027b82 */ /* 0x000e240000000a00 */
[----:B0-----:R-:W2:Y:S02]  /*0800*/  LDG.E.64 R2, desc[UR48][R2.64] ;  /* 0x0000003002027981 */ /* 0x001ea4000c1e1b00 */
[----:B--2---:R-:W-:-:S04]  /*0810*/  ISETP.NE.U32.AND P0, PT, R2, RZ, PT ;  /* 0x000000ff0200720c */ /* 0x004fc80003f05070 */
[----:B------:R-:W-:-:S13]  /*0820*/  ISETP.NE.AND.EX P0, PT, R3, RZ, PT, P0 ;  /* 0x000000ff0300720c */ /* 0x000fda0003f05300 */
[----:B------:R-:W-:Y:S05]  /*0830*/  @!P0 BRA `(.L_x_4) ;  /* 0x0000000000088947 */ /* 0x000fea0003800000 */
[----:B------:R1:W5:Y:S01]  /*0840*/  LD.E R64, desc[UR48][R2.64] ;  /* 0x0000003002407980 */ /* 0x000362000c101900 */
[----:B------:R-:W-:Y:S05]  /*0850*/  BRA `(.L_x_5) ;  /* 0x0000000000247947 */ /* 0x000fea0003800000 */
.L_x_4:
[----:B------:R-:W-:Y:S02]  /*0860*/  ULDC.64 UR4, c[0x0][0x588] ;  /* 0x0001620000047ab9 */ /* 0x000fe40000000a00 */
[----:B------:R-:W-:-:S04]  /*0870*/  ISETP.NE.U32.AND P0, PT, RZ, UR4, PT ;  /* 0x00000004ff007c0c */ /* 0x000fc8000bf05070 */
[----:B------:R-:W-:-:S13]  /*0880*/  ISETP.NE.AND.EX P0, PT, RZ, UR5, PT, P0 ;  /* 0x00000005ff007c0c */ /* 0x000fda000bf05300 */
[----:B------:R-:W-:Y:S05]  /*0890*/  @!P0 BRA `(.L_x_6) ;  /* 0x00000000000c8947 */ /* 0x000fea0003800000 */
[----:B------:R-:W0:Y:S02]  /*08a0*/  LDC.64 R64, c[0x0][0x588] ;  /* 0x00016200ff407b82 */ /* 0x000e240000000a00 */
[----:B0-----:R0:W5:Y:S01]  /*08b0*/  LDG.E R64, desc[UR48][R64.64] ;  /* 0x0000003040407981 */ /* 0x001162000c1e1900 */
[----:B------:R-:W-:Y:S05]  /*08c0*/  BRA `(.L_x_5) ;  /* 0x0000000000087947 */ /* 0x000fea0003800000 */
.L_x_6:
[----:B------:R-:W-:Y:S02]  /*08d0*/  ULDC UR4, c[0x0][0x580] ;  /* 0x0001600000047ab9 */ /* 0x000fe40000000800 */
[----:B------:R-:W-:-:S07]  /*08e0*/  IMAD.U32 R64, RZ, RZ, UR4 ;  /* 0x00000004ff407e24 */ /* 0x000fce000f8e00ff */
.L_x_5:
[----:B------:R-:W-:Y:S02]  /*08f0*/  ULDC.64 UR4, c[0x0][0x5a0] ;  /* 0x0001680000047ab9 */ /* 0x000fe40000000a00 */
[----:B------:R-:W-:-:S04]  /*0900*/  ISETP.NE.U32.AND P0, PT, RZ, UR4, PT ;  /* 0x00000004ff007c0c */ /* 0x000fc8000bf05070 */
[----:B------:R-:W-:-:S13]  /*0910*/  ISETP.NE.AND.EX P0, PT, RZ, UR5, PT, P0 ;  /* 0x00000005ff007c0c */ /* 0x000fda000bf05300 */
[----:B------:R-:W-:Y:S05]  /*0920*/  @!P0 BRA `(.L_x_7) ;  /* 0x00000000001c8947 */ /* 0x000fea0003800000 */
[----:B-1----:R-:W1:Y:S02]  /*0930*/  LDC.64 R2, c[0x0][0x5a0] ;  /* 0x00016800ff027b82 */ /* 0x002e640000000a00 */
[----:B-1----:R-:W2:Y:S02]  /*0940*/  LDG.E.64 R2, desc[UR48][R2.64] ;  /* 0x0000003002027981 */ /* 0x002ea4000c1e1b00 */
[----:B--2---:R-:W-:-:S04]  /*0950*/  ISETP.NE.U32.AND P0, PT, R2, RZ, PT ;  /* 0x000000ff0200720c */ /* 0x004fc80003f05070 */
[----:B------:R-:W-:-:S13]  /*0960*/  ISETP.NE.AND.EX P0, PT, R3, RZ, PT, P0 ;  /* 0x000000ff0300720c */ /* 0x000fda0003f05300 */
[----:B------:R-:W-:Y:S05]  /*0970*/  @!P0 BRA `(.L_x_7) ;  /* 0x0000000000088947 */ /* 0x000fea0003800000 */
[----:B0-----:R2:W5:Y:S01]  /*0980*/  LD.E R65, desc[UR48][R2.64] ;  /* 0x0000003002417980 */ /* 0x001562000c101900 */
[----:B------:R-:W-:Y:S05]  /*0990*/  BRA `(.L_x_8) ;  /* 0x0000000000247947 */ /* 0x000fea0003800000 */
.L_x_7:
[----:B------:R-:W-:Y:S02]  /*09a0*/  ULDC.64 UR4, c[0x0][0x590] ;  /* 0x0001640000047ab9 */ /* 0x000fe40000000a00 */
[----:B------:R-:W-:-:S04]  /*09b0*/  ISETP.NE.U32.AND P0, PT, RZ, UR4, PT ;  /* 0x00000004ff007c0c */ /* 0x000fc8000bf05070 */
[----:B------:R-:W-:-:S13]  /*09c0*/  ISETP.NE.AND.EX P0, PT, RZ, UR5, PT, P0 ;  /* 0x00000005ff007c0c */ /* 0x000fda000bf05300 */
[----:B------:R-:W-:Y:S05]  /*09d0*/  @!P0 BRA `(.L_x_9) ;  /* 0x00000000000c8947 */ /* 0x000fea0003800000 */
[----:B-1----:R-:W0:Y:S02]  /*09e0*/  LDC.64 R2, c[0x0][0x590] ;  /* 0x00016400ff027b82 */ /* 0x002e240000000a00 */
[----:B0-----:R0:W5:Y:S01]  /*09f0*/  LDG.E R65, desc[UR48][R2.64] ;  /* 0x0000003002417981 */ /* 0x001162000c1e1900 */
[----:B------:R-:W-:Y:S05]  /*0a00*/  BRA `(.L_x_8) ;  /* 0x0000000000087947 */ /* 0x000fea0003800000 */
.L_x_9:
[----:B------:R-:W-:Y:S02]  /*0a10*/  ULDC UR4, c[0x0][0x584] ;  /* 0x0001610000047ab9 */ /* 0x000fe40000000800 */
[----:B0-----:R-:W-:-:S07]  /*0a20*/  IMAD.U32 R65, RZ, RZ, UR4 ;  /* 0x00000004ff417e24 */ /* 0x001fce000f8e00ff */
.L_x_8:
[----:B012---:R-:W0:Y:S01]  /*0a30*/  LDC R2, c[0x0][0x65c] ;  /* 0x00019700ff027b82 */ /* 0x007e220000000800 */
[----:B------:R-:W1:Y:S01]  /*0a40*/  S2R R15, SR_CTAID.Y ;  /* 0x00000000000f7919 */ /* 0x000e620000002600 */
[----:B------:R-:W-:Y:S01]  /*0a50*/  ULDC UR6, c[0x0][0x28c] ;  /* 0x0000a30000067ab9 */ /* 0x000fe20000000800 */
[----:B------:R-:W-:Y:S01]  /*0a60*/  ISETP.NE.AND P0, PT, R7, 0x2, PT ;  /* 0x000000020700780c */ /* 0x000fe20003f05270 */
[----:B------:R-:W-:Y:S01]  /*0a70*/  UIADD3 UR6, UR6, 0x3f, URZ ;  /* 0x0000003f06067890 */ /* 0x000fe2000fffe03f */
[----:B------:R-:W2:Y:S01]  /*0a80*/  S2R R6, SR_CTAID.X ;  /* 0x0000000000067919 */ /* 0x000ea20000002500 */
[----:B------:R-:W-:Y:S01]  /*0a90*/  UMOV UR36, URZ ;  /* 0x0000003f00247c82 */ /* 0x000fe20008000000 */
[----:B------:R-:W-:Y:S01]  /*0aa0*/  UMOV UR37, URZ ;  /* 0x0000003f00257c82 */ /* 0x000fe20008000000 */
[----:B------:R-:W-:Y:S01]  /*0ab0*/  USHF.R.S32.HI UR7, URZ, 0x1f, UR6 ;  /* 0x0000001f3f077899 */ /* 0x000fe20008011406 */
[----:B------:R-:W-:-:S03]  /*0ac0*/  ULDC.64 UR8, c[0x0][0x650] ;  /* 0x0001940000087ab9 */ /* 0x000fc60000000a00 */
[----:B------:R-:W-:-:S04]  /*0ad0*/  ULEA.HI UR7, UR7, UR6, URZ, 0x6 ;  /* 0x0000000607077291 */ /* 0x000fc8000f8f303f */
[----:B------:R-:W-:Y:S01]  /*0ae0*/  USHF.R.S32.HI UR38, URZ, 0x6, UR7 ;  /* 0x000000063f267899 */ /* 0x000fe20008011407 */
[----:B0-----:R-:W-:-:S13]  /*0af0*/  ISETP.NE.AND P1, PT, R2, 0x1, PT ;  /* 0x000000010200780c */ /* 0x001fda0003f25270 */
[----:B------:R-:W2:Y:S01]  /*0b00*/  @P1 LDC R17, c[0x0][0x10] ;  /* 0x00000400ff111b82 */ /* 0x000ea20000000800 */
[----:B-1----:R-:W-:Y:S02]  /*0b10*/  @P1 IMAD.MOV.U32 R8, RZ, RZ, R15 ;  /* 0x000000ffff081224 */ /* 0x002fe400078e000f */
[----:B------:R-:W-:Y:S02]  /*0b20*/  @P1 IMAD.MOV.U32 R9, RZ, RZ, RZ ;  /* 0x000000ffff091224 */ /* 0x000fe400078e00ff */
[----:B------:R-:W-:-:S03]  /*0b30*/  @P1 IMAD.MOV.U32 R7, RZ, RZ, RZ ;  /* 0x000000ffff071224 */ /* 0x000fc600078e00ff */
[----:B------:R-:W0:Y:S01]  /*0b40*/  @!P1 LDC R3, c[0x0][0xc] ;  /* 0x00000300ff039b82 */ /* 0x000e220000000800 */
[----:B------:R-:W-:Y:S01]  /*0b50*/  ULDC UR4, c[0x0][0xc] ;  /* 0x0000030000047ab9 */ /* 0x000fe20000000800 */
[----:B------:R-:W-:Y:S02]  /*0b60*/  ULDC UR5, c[0x0][0x10] ;  /* 0x0000040000057ab9 */ /* 0x000fe40000000800 */
[----:B------:R-:W-:-:S04]  /*0b70*/  UIMAD.WIDE.U32 UR4, UR4, UR5, URZ ;  /* 0x00000005040472a5 */ /* 0x000fc8000f8e003f */
[----:B------:R-:W1:Y:S01]  /*0b80*/  LDC R0, c[0x0][0x14] ;  /* 0x00000500ff007b82 */ /* 0x000e620000000800 */
[----:B--2---:R-:W-:-:S04]  /*0b90*/  @P1 IMAD.WIDE.U32 R16, R6, R17, R8 ;  /* 0x0000001106101225 */ /* 0x004fc800078e0008 */
[----:B------:R-:W-:Y:S02]  /*0ba0*/  @P1 IMAD.IADD R17, R17, 0x1, R7 ;  /* 0x0000000111111824 */ /* 0x000fe400078e0207 */
[----:B------:R-:W-:Y:S02]  /*0bb0*/  IMAD.MOV.U32 R7, RZ, RZ, RZ ;  /* 0x000000ffff077224 */ /* 0x000fe400078e00ff */
[----:B0-----:R-:W-:-:S04]  /*0bc0*/  @!P1 IMAD.WIDE.U32 R8, R3, R15, R6 ;  /* 0x0000000f03089225 */ /* 0x001fc800078e0006 */
[----:B------:R-:W-:Y:S02]  /*0bd0*/  @!P1 IMAD.MOV.U32 R16, RZ, RZ, R8 ;  /* 0x000000ffff109224 */ /* 0x000fe400078e0008 */
[----:B-1----:R-:W-:-:S04]  /*0be0*/  IMAD.WIDE.U32 R10, R0, UR4, RZ ;  /* 0x00000004000a7c25 */ /* 0x002fc8000f8e00ff */
[----:B------:R-:W-:Y:S01]  /*0bf0*/  IMAD R3, R0, UR5, RZ ;  /* 0x0000000500037c24 */ /* 0x000fe2000f8e02ff */
[----:B------:R0:W-:Y:S01]  /*0c00*/  STL.64 [R1], R10 ;  /* 0x0000000a01007387 */ /* 0x0001e20000100a00 */
[----:B------:R-:W-:Y:S02]  /*0c10*/  @!P1 IMAD.MOV.U32 R17, RZ, RZ, R9 ;  /* 0x000000ffff119224 */ /* 0x000fe400078e0009 */
[----:B------:R-:W-:Y:S01]  /*0c20*/  IMAD.IADD R0, R11, 0x1, R3 ;  /* 0x000000010b007824 */ /* 0x000fe200078e0203 */
[----:B------:R-:W-:Y:S06]  /*0c30*/  @P0 BRA `(.L_x_10) ;  /* 0x0000000000200947 */ /* 0x000fec0003800000 */
[----:B------:R-:W-:Y:S01]  /*0c40*/  UISETP.GE.U32.AND UP0, UPT, UR38, 0xc, UPT ;  /* 0x0000000c2600788c */ /* 0x000fe2000bf06070 */
[----:B------:R-:W-:Y:S01]  /*0c50*/  IADD3 R16, P0, R16, R10, RZ ;  /* 0x0000000a10107210 */ /* 0x000fe20007f1e0ff */
[----:B------:R-:W-:Y:S01]  /*0c60*/  UIMAD.WIDE.U32 UR4, UR38, -0x55555555, URZ ;  /* 0xaaaaaaab260478a5 */ /* 0x000fe2000f8e003f */
[----:B------:R-:W-:-:S03]  /*0c70*/  UMOV UR37, URZ ;  /* 0x0000003f00257c82 */ /* 0x000fc60008000000 */
[----:B------:R-:W-:Y:S01]  /*0c80*/  USHF.R.U32.HI UR4, URZ, 0x3, UR5 ;  /* 0x000000033f047899 */ /* 0x000fe20008011605 */
[----:B------:R-:W-:-:S03]  /*0c90*/  IMAD.X R17, R0, 0x1, R17, P0 ;  /* 0x0000000100117824 */ /* 0x000fc600000e0611 */
[----:B------:R-:W-:Y:S02]  /*0ca0*/  UIMAD UR36, UR4, -0xc, UR38 ;  /* 0xfffffff4042478a4 */ /* 0x000fe4000f8e0226 */
[----:B------:R-:W-:-:S12]  /*0cb0*/  @UP0 ULOP3.LUT UR37, UR4, 0x1, URZ, 0xc0, !UPT ;  /* 0x0000000104250892 */ /* 0x000fd8000f8ec03f */
.L_x_10:
[----:B------:R-:W-:Y:S01]  /*0cc0*/  ISETP.GE.U32.AND P0, PT, R16, UR8, PT ;  /* 0x0000000810007c0c */ /* 0x000fe2000bf06070 */
[----:B------:R-:W-:Y:S01]  /*0cd0*/  IMAD.MOV.U32 R22, RZ, RZ, -0x1 ;  /* 0xffffffffff167424 */ /* 0x000fe200078e00ff */
[----:B------:R-:W-:Y:S01]  /*0ce0*/  PRMT R3, RZ, 0x7610, R3 ;  /* 0x00007610ff037816 */ /* 0x000fe20000000003 */
[----:B------:R-:W-:Y:S01]  /*0cf0*/  IMAD.MOV.U32 R18, RZ, RZ, -0x1 ;  /* 0xffffffffff127424 */ /* 0x000fe200078e00ff */
[----:B------:R-:W-:Y:S01]  /*0d00*/  ISETP.GE.U32.AND.EX P0, PT, R17, UR9, PT, P0 ;  /* 0x0000000911007c0c */ /* 0x000fe2000bf06100 */
[----:B------:R-:W-:-:S12]  /*0d10*/  IMAD.MOV.U32 R19, RZ, RZ, -0x1 ;  /* 0xffffffffff137424 */ /* 0x000fd800078e00ff */
[----:B------:R-:W-:Y:S05]  /*0d20*/  @P0 BRA `(.L_x_11) ;  /* 0x0000000400580947 */ /* 0x000fea0003800000 */
[----:B------:R-:W1:Y:S01]  /*0d30*/  LDC.64 R20, c[0x0][0x628] ;  /* 0x00018a00ff147b82 */ /* 0x000e620000000a00 */
[----:B------:R-:W-:Y:S02]  /*0d40*/  IMAD.MOV.U32 R8, RZ, RZ, R16 ;  /* 0x000000ffff087224 */ /* 0x000fe400078e0010 */
[----:B------:R-:W-:-:S05]  /*0d50*/  IMAD.MOV.U32 R9, RZ, RZ, R17 ;  /* 0x000000ffff097224 */ /* 0x000fca00078e0011 */
[----:B------:R-:W2:Y:S08]  /*0d60*/  LDC R18, c[0x0][0x630] ;  /* 0x00018c00ff127b82 */ /* 0x000eb00000000800 */
[----:B------:R-:W3:Y:S01]  /*0d70*/  LDC.64 R24, c[0x0][0x620] ;  /* 0x00018800ff187b82 */ /* 0x000ee20000000a00 */
[----:B-1----:R-:W-:-:S04]  /*0d80*/  ISETP.NE.U32.AND P0, PT, R20, RZ, PT ;  /* 0x000000ff1400720c */ /* 0x002fc80003f05070 */
[----:B------:R-:W-:-:S13]  /*0d90*/  ISETP.NE.AND.EX P0, PT, R21, RZ, PT, P0 ;  /* 0x000000ff1500720c */ /* 0x000fda0003f05300 */
[----:B--23--:R-:W-:Y:S05]  /*0da0*/  @!P0 BRA `(.L_x_12) ;  /* 0x0000000000288947 */ /* 0x00cfea0003800000 */
[----:B------:R-:W1:Y:S02]  /*0db0*/  LDC R3, c[0x0][0x634] ;  /* 0x00018d00ff037b82 */ /* 0x000e640000000800 */
[----:B-1----:R-:W-:-:S05]  /*0dc0*/  IADD3 R3, P0, R16, R3, RZ ;  /* 0x0000000310037210 */ /* 0x002fca0007f1e0ff */
[----:B------:R-:W-:-:S04]  /*0dd0*/  IMAD.X R19, RZ, RZ, R17, P0 ;  /* 0x000000ffff137224 */ /* 0x000fc800000e0611 */
[----:B------:R-:W-:-:S04]  /*0de0*/  IMAD.WIDE.U32 R8, R19, R20, RZ ;  /* 0x0000001413087225 */ /* 0x000fc800078e00ff */
[----:B0-----:R-:W-:-:S04]  /*0df0*/  IMAD.WIDE.U32 R10, P0, R3, R21, R8 ;  /* 0x00000015030a7225 */ /* 0x001fc80007800008 */
[----:B------:R-:W-:-:S04]  /*0e00*/  IMAD.WIDE.U32 R8, R3, R20, RZ ;  /* 0x0000001403087225 */ /* 0x000fc800078e00ff */
[----:B------:R-:W-:Y:S01]  /*0e10*/  IMAD.X R13, RZ, RZ, RZ, P0 ;  /* 0x000000ffff0d7224 */ /* 0x000fe200000e06ff */
[----:B------:R-:W-:Y:S01]  /*0e20*/  IADD3 RZ, P0, R9, R10, RZ ;  /* 0x0000000a09ff7210 */ /* 0x000fe20007f1e0ff */
[----:B------:R-:W-:-:S04]  /*0e30*/  IMAD.MOV.U32 R12, RZ, RZ, R11 ;  /* 0x000000ffff0c7224 */ /* 0x000fc800078e000b */
[----:B------:R-:W-:-:S08]  /*0e40*/  IMAD.WIDE.U32.X R8, R19, R21, R12, P0 ;  /* 0x0000001513087225 */ /* 0x000fd000000e040c */
.L_x_12:
[-CC-:B------:R-:W-:Y:S01]  /*0e50*/  SHF.R.U64 R30, R8, R18.reuse, R9.reuse ;  /* 0x00000012081e7219 */ /* 0x180fe20000001209 */
[----:B------:R-:W1:Y:S01]  /*0e60*/  LDC R12, c[0x0][0x618] ;  /* 0x00018600ff0c7b82 */ /* 0x000e620000000800 */
[----:B------:R-:W-:Y:S01]  /*0e70*/  SHF.R.U32.HI R7, RZ, R18, R9 ;  /* 0x00000012ff077219 */ /* 0x000fe20000011609 */
[----:B------:R-:W-:Y:S01]  /*0e80*/  ULDC UR4, c[0x0][0x150] ;  /* 0x0000540000047ab9 */ /* 0x000fe20000000800 */
[----:B0-----:R-:W-:Y:S02]  /*0e90*/  IADD3 R11, P0, RZ, -R30, RZ ;  /* 0x8000001eff0b7210 */ /* 0x001fe40007f1e0ff */
[----:B------:R-:W-:-:S03]  /*0ea0*/  I2FP.F32.U32 R3, R6 ;  /* 0x0000000600037245 */ /* 0x000fc60000201000 */
[----:B------:R-:W0:Y:S01]  /*0eb0*/  LDC.64 R26, c[0x0][0x640] ;  /* 0x00019000ff1a7b82 */ /* 0x000e220000000a00 */
[----:B------:R-:W-:Y:S02]  /*0ec0*/  IMAD.X R13, RZ, RZ, ~R7, P0 ;  /* 0x000000ffff0d7224 */ /* 0x000fe400000e0e07 */
[----:B------:R-:W-:Y:S01]  /*0ed0*/  FMUL R3, R3, UR4 ;  /* 0x0000000403037c20 */ /* 0x000fe20008400000 */
[----:B------:R-:W-:Y:S01]  /*0ee0*/  IMAD.WIDE.U32 R8, R11, R24, R16 ;  /* 0x000000180b087225 */ /* 0x000fe200078e0010 */
[----:B------:R-:W-:-:S03]  /*0ef0*/  ULDC UR4, c[0x0][0x154] ;  /* 0x0000550000047ab9 */ /* 0x000fc60000000800 */
[----:B------:R-:W-:Y:S01]  /*0f00*/  IMAD R10, R13, R24, RZ ;  /* 0x000000180d0a7224 */ /* 0x000fe200078e02ff */
[----:B------:R-:W2:Y:S01]  /*0f10*/  LDC R7, c[0x0][0x144] ;  /* 0x00005100ff077b82 */ /* 0x000ea20000000800 */
[----:B------:R-:W3:Y:S02]  /*0f20*/  F2I.U32.TRUNC.NTZ R3, R3 ;  /* 0x0000000300037305 */ /* 0x000ee4000020f000 */
[----:B------:R-:W-:-:S04]  /*0f30*/  IMAD R11, R11, R25, R10 ;  /* 0x000000190b0b7224 */ /* 0x000fc800078e020a */
[----:B------:R-:W-:Y:S01]  /*0f40*/  IMAD.IADD R9, R9, 0x1, R11 ;  /* 0x0000000109097824 */ /* 0x000fe200078e020b */
[----:B------:R-:W4:Y:S01]  /*0f50*/  LDC R18, c[0x0][0x608] ;  /* 0x00018200ff127b82 */ /* 0x000f220000000800 */
[----:B------:R-:W-:-:S03]  /*0f60*/  IMAD.MOV.U32 R11, RZ, RZ, -0x1 ;  /* 0xffffffffff0b7424 */ /* 0x000fc600078e00ff */
[-C--:B-1----:R-:W-:Y:S02]  /*0f70*/  SHF.R.U64 R22, R8, R12.reuse, R9 ;  /* 0x0000000c08167219 */ /* 0x082fe40000001209 */
[----:B------:R-:W-:Y:S02]  /*0f80*/  I2FP.F32.U32 R8, R15 ;  /* 0x0000000f00087245 */ /* 0x000fe40000201000 */
[----:B------:R-:W1:Y:S01]  /*0f90*/  LDC R24, c[0x0][0x658] ;  /* 0x00019600ff187b82 */ /* 0x000e620000000800 */
[----:B0-----:R-:W-:Y:S01]  /*0fa0*/  ISETP.NE.U32.AND P0, PT, R26, RZ, PT ;  /* 0x000000ff1a00720c */ /* 0x001fe20003f05070 */
[----:B---3--:R-:W-:Y:S01]  /*0fb0*/  IMAD.MOV R10, RZ, RZ, -R3 ;  /* 0x000000ffff0a7224 */ /* 0x008fe200078e0a03 */
[----:B------:R-:W-:Y:S01]  /*0fc0*/  SHF.R.U32.HI R9, RZ, R12, R9 ;  /* 0x0000000cff097219 */ /* 0x000fe20000011609 */
[----:B------:R-:W-:Y:S01]  /*0fd0*/  FMUL R8, R8, UR4 ;  /* 0x0000000408087c20 */ /* 0x000fe20008400000 */
[----:B------:R-:W-:-:S03]  /*0fe0*/  ISETP.NE.AND.EX P0, PT, R27, RZ, PT, P0 ;  /* 0x000000ff1b00720c */ /* 0x000fc60003f05300 */
[----:B------:R-:W0:Y:S01]  /*0ff0*/  LDC R20, c[0x0][0x148] ;  /* 0x00005200ff147b82 */ /* 0x000e220000000800 */
[----:B--2---:R-:W-:-:S07]  /*1000*/  IMAD R3, R7, R10, R6 ;  /* 0x0000000a07037224 */ /* 0x004fce00078e0206 */
[----:B------:R-:W2:Y:S01]  /*1010*/  LDC R21, c[0x0][0x600] ;  /* 0x00018000ff157b82 */ /* 0x000ea20000000800 */
[-CC-:B----4-:R-:W-:Y:S02]  /*1020*/  SHF.R.U64 R32, R22, R18.reuse, R9.reuse ;  /* 0x0000001216207219 */ /* 0x190fe40000001209 */
[----:B------:R-:W-:Y:S01]  /*1030*/  SHF.R.U32.HI R7, RZ, R18, R9 ;  /* 0x00000012ff077219 */ /* 0x000fe20000011609 */
[----:B------:R-:W-:Y:S01]  /*1040*/  IMAD.MOV.U32 R9, RZ, RZ, 0x1 ;  /* 0x00000001ff097424 */ /* 0x000fe200078e00ff */
[----:B------:R3:W4:Y:S03]  /*1050*/  F2I.U32.TRUNC.NTZ R18, R8 ;  /* 0x0000000800127305 */ /* 0x000726000020f000 */
[----:B------:R-:W0:Y:S01]  /*1060*/  LDC R25, c[0x0][0x648] ;  /* 0x00019200ff197b82 */ /* 0x000e220000000800 */
[-C--:B-1----:R-:W-:Y:S02]  /*1070*/  SHF.L.U32 R6, R11, R24.reuse, RZ ;  /* 0x000000180b067219 */ /* 0x082fe400000006ff */
[----:B------:R-:W-:-:S02]  /*1080*/  SHF.R.U64 R34, R32, R24, R7 ;  /* 0x0000001820227219 */ /* 0x000fc40000001207 */
[----:B------:R-:W-:Y:S02]  /*1090*/  LOP3.LUT R13, RZ, R6, RZ, 0x33, !PT ;  /* 0x00000006ff0d7212 */ /* 0x000fe400078e33ff */
[-C--:B------:R-:W-:Y:S01]  /*10a0*/  SHF.R.U32.HI R7, RZ, R24.reuse, R7 ;  /* 0x00000018ff077219 */ /* 0x080fe20000011607 */
[----:B------:R-:W1:Y:S01]  /*10b0*/  LDC R29, c[0x0][0x638] ;  /* 0x00018e00ff1d7b82 */ /* 0x000e620000000800 */
[----:B------:R-:W-:Y:S01]  /*10c0*/  SHF.L.U32 R12, R9, R24, RZ ;  /* 0x00000018090c7219 */ /* 0x000fe200000006ff */
[----:B------:R-:W-:-:S06]  /*10d0*/  IMAD.MOV.U32 R6, RZ, RZ, R34 ;  /* 0x000000ffff067224 */ /* 0x000fcc00078e0022 */
[----:B------:R-:W0:Y:S01]  /*10e0*/  LDC R28, c[0x0][0x610] ;  /* 0x00018400ff1c7b82 */ /* 0x000e220000000800 */
[----:B---34-:R-:W-:Y:S05]  /*10f0*/  @!P0 BRA `(.L_x_13) ;  /* 0x0000000000288947 */ /* 0x018fea0003800000 */
[----:B------:R-:W3:Y:S02]  /*1100*/  LDC R11, c[0x0][0x64c] ;  /* 0x00019300ff0b7b82 */ /* 0x000ee40000000800 */
[----:B---3--:R-:W-:-:S05]  /*1110*/  IADD3 R11, P0, R34, R11, RZ ;  /* 0x0000000b220b7210 */ /* 0x008fca0007f1e0ff */
[----:B------:R-:W-:-:S04]  /*1120*/  IMAD.X R19, RZ, RZ, R7, P0 ;  /* 0x000000ffff137224 */ /* 0x000fc800000e0607 */
[----:B------:R-:W-:-:S04]  /*1130*/  IMAD.WIDE.U32 R6, R19, R26, RZ ;  /* 0x0000001a13067225 */ /* 0x000fc800078e00ff */
[----:B------:R-:W-:-:S04]  /*1140*/  IMAD.WIDE.U32 R8, P0, R11, R27, R6 ;  /* 0x0000001b0b087225 */ /* 0x000fc80007800006 */
[----:B------:R-:W-:-:S04]  /*1150*/  IMAD.WIDE.U32 R6, R11, R26, RZ ;  /* 0x0000001a0b067225 */ /* 0x000fc800078e00ff */
[----:B------:R-:W-:Y:S01]  /*1160*/  IMAD.X R11, RZ, RZ, RZ, P0 ;  /* 0x000000ffff0b7224 */ /* 0x000fe200000e06ff */
[----:B------:R-:W-:Y:S01]  /*1170*/  IADD3 RZ, P0, R7, R8, RZ ;  /* 0x0000000807ff7210 */ /* 0x000fe20007f1e0ff */
[----:B------:R-:W-:-:S04]  /*1180*/  IMAD.MOV.U32 R10, RZ, RZ, R9 ;  /* 0x000000ffff0a7224 */ /* 0x000fc800078e0009 */
[----:B------:R-:W-:-:S08]  /*1190*/  IMAD.WIDE.U32.X R6, R19, R27, R10, P0 ;  /* 0x0000001b13067225 */ /* 0x000fd000000e040a */
.L_x_13:
[----:B0-----:R-:W-:Y:S01]  /*11a0*/  SHF.R.U64 R6, R6, R25, R7 ;  /* 0x0000001906067219 */ /* 0x001fe20000001207 */
[----:B--2---:R-:W-:Y:S01]  /*11b0*/  VIADD R7, R21, 0xffffffff ;  /* 0xffffffff15077836 */ /* 0x004fe20000000000 */
[----:B------:R-:W-:Y:S01]  /*11c0*/  LOP3.LUT R13, R32, R13, RZ, 0xc0, !PT ;  /* 0x0000000d200d7212 */ /* 0x000fe200078ec0ff */
[----:B------:R-:W-:Y:S02]  /*11d0*/  IMAD.MOV R18, RZ, RZ, -R18 ;  /* 0x000000ffff127224 */ /* 0x000fe400078e0a12 */
[----:B------:R-:W-:Y:S01]  /*11e0*/  IMAD.MOV R8, RZ, RZ, -R6 ;  /* 0x000000ffff087224 */ /* 0x000fe200078e0a06 */
[----:B------:R-:W-:Y:S01]  /*11f0*/  LOP3.LUT R7, R22, R7, RZ, 0xc0, !PT ;  /* 0x0000000716077212 */ /* 0x000fe200078ec0ff */
[----:B------:R-:W-:Y:S02]  /*1200*/  IMAD R12, R12, R6, R13 ;  /* 0x000000060c0c7224 */ /* 0x000fe400078e020d */
[----:B------:R-:W-:Y:S02]  /*1210*/  @P1 IMAD R3, R20, R18, R15 ;  /* 0x0000001214031224 */ /* 0x000fe400078e020f */
[----:B-1----:R-:W-:-:S02]  /*1220*/  IMAD R6, R8, R29, R34 ;  /* 0x0000001d08067224 */ /* 0x002fc400078e0222 */
[----:B------:R-:W-:Y:S02]  /*1230*/  IMAD R22, R12, R28, R3 ;  /* 0x0000001c0c167224 */ /* 0x000fe400078e0203 */
[----:B------:R-:W-:Y:S02]  /*1240*/  IMAD R7, R6, R21, R7 ;  /* 0x0000001506077224 */ /* 0x000fe400078e0207 */
[----:B------:R-:W-:Y:S02]  /*1250*/  IMAD.MOV.U32 R3, RZ, RZ, 0x1 ;  /* 0x00000001ff037424 */ /* 0x000fe400078e00ff */
[----:B------:R-:W-:Y:S01]  /*1260*/  IMAD.MOV.U32 R19, RZ, RZ, R30 ;  /* 0x000000ffff137224 */ /* 0x000fe200078e001e */
[----:B------:R-:W-:Y:S02]  /*1270*/  SEL R18, R7, R22, !P1 ;  /* 0x0000001607127207 */ /* 0x000fe40004800000 */
[----:B------:R-:W-:-:S07]  /*1280*/  SEL R22, R22, R7, !P1 ;  /* 0x0000000716167207 */ /* 0x000fce0004800000 */
.L_x_11:
[----:B------:R-:W-:Y:S05]  /*1290*/  @!P2 BRA `(.L_x_14) ;  /* 0x0000004800bca947 */ /* 0x000fea0003800000 */
[----:B------:R-:W-:-:S13]  /*12a0*/  ISETP.GT.U32.AND P0, PT, R31, 0x1, PT ;  /* 0x000000011f00780c */ /* 0x000fda0003f04070 */
[----:B------:R-:W-:Y:S05]  /*12b0*/  @P0 EXIT ;  /* 0x000000000000094d */ /* 0x000fea0003800000 */
.L_x_15:
[----:B------:R-:W-:-:S08]  /*12c0*/  NOP ;  /* 0x0000000000007918 */ /* 0x000fd00000000000 */
[----:B------:R-:W1:Y:S02]  /*12d0*/  USETMAXREG.TRY_ALLOC.CTAPOOL UP0, 0xe8 ;  /* 0x000000e8000079c8 */ /* 0x000e640008000600 */
[----:B-1----:R-:W-:-:S13]  /*12e0*/  PLOP3.LUT P0, PT, PT, PT, UP0, 0x80, 0x0 ;  /* 0x000000000000781c */ /* 0x002fda0003f0f008 */
[----:B------:R-:W-:Y:S05]  /*12f0*/  @!P0 BRA `(.L_x_15) ;  /* 0xfffffffc00f08947 */ /* 0x000fea000383ffff */
[----:B------:R-:W-:-:S13]  /*1300*/  LOP3.LUT P0, RZ, R3, 0xff, RZ, 0xc0, !PT ;  /* 0x000000ff03ff7812 */ /* 0x000fda000780c0ff */
[----:B------:R-:W-:Y:S05]  /*1310*/  @!P0 EXIT ;  /* 0x000000000000894d */ /* 0x000fea0003800000 */
[----:B------:R-:W2:Y:S01]  /*1320*/  LDL.64 R8, [R1] ;  /* 0x0000000001087983 */ /* 0x000ea20000100a00 */
[----:B------:R-:W-:Y:S01]  /*1330*/  SHF.R.S32.HI R3, RZ, 0x1f, R4 ;  /* 0x0000001fff037819 */ /* 0x000fe20000011404 */
[----:B------:R-:W1:Y:S01]  /*1340*/  S2UR UR4, SR_CgaCtaId ;  /* 0x00000000000479c3 */ /* 0x000e620000008800 */
[----:B------:R-:W-:Y:S01]  /*1350*/  UMOV UR40, 0x400 ;  /* 0x0000040000287882 */ /* 0x000fe20000000000 */
[----:B------:R-:W-:Y:S01]  /*1360*/  UISETP.LT.AND UP0, UPT, UR38, 0x1, UPT ;  /* 0x000000012600788c */ /* 0x000fe2000bf01270 */
[CC--:B------:R-:W-:Y:S01]  /*1370*/  LEA.HI R5, R3.reuse, R4.reuse, RZ, 0x2 ;  /* 0x0000000403057211 */ /* 0x0c0fe200078f10ff */
[----:B------:R-:W-:Y:S01]  /*1380*/  UIADD3 UR5, UR43, -0x1, URZ ;  /* 0xffffffff2b057890 */ /* 0x000fe2000fffe03f */
[----:B------:R-:W-:Y:S01]  /*1390*/  LEA.HI R3, R3, R4, RZ, 0x5 ;  /* 0x0000000403037211 */ /* 0x000fe200078f28ff */
[----:B------:R-:W-:Y:S01]  /*13a0*/  USEL UR42, UR38, 0x1, UP0 ;  /* 0x00000001262a7887 */ /* 0x000fe20008000000 */
[--C-:B------:R-:W-:Y:S01]  /*13b0*/  SHF.R.S32.HI R66, RZ, 0x2, R5.reuse ;  /* 0x00000002ff427819 */ /* 0x100fe20000011405 */
[----:B------:R-:W3:Y:S01]  /*13c0*/  LDC R70, c[0x0][0x658] ;  /* 0x00019600ff467b82 */ /* 0x000ee20000000800 */
[----:B------:R-:W-:Y:S01]  /*13d0*/  SHF.R.S32.HI R7, RZ, 0x1f, R5 ;  /* 0x0000001fff077819 */ /* 0x000fe20000011405 */
[----:B------:R-:W-:Y:S01]  /*13e0*/  UISETP.NE.AND UP0, UPT, UR5, URZ, UPT ;  /* 0x0000003f0500728c */ /* 0x000fe2000bf05270 */
[----:B------:R-:W-:Y:S01]  /*13f0*/  SHF.R.S32.HI R3, RZ, 0x5, R3 ;  /* 0x00000005ff037819 */ /* 0x000fe20000011403 */
[----:B------:R-:W-:Y:S01]  /*1400*/  ULDC UR8, c[0x0][0x284] ;  /* 0x0000a10000087ab9 */ /* 0x000fe20000000800 */
[----:B------:R-:W-:Y:S01]  /*1410*/  LEA.HI R7, R7, R66, RZ, 0x3 ;  /* 0x0000004207077211 */ /* 0x000fe200078f18ff */
[----:B------:R-:W-:Y:S01]  /*1420*/  USEL UR7, URZ, 0x1, UP0 ;  /* 0x000000013f077887 */ /* 0x000fe20008000000 */
[----:B------:R-:W-:Y:S01]  /*1430*/  LOP3.LUT R5, R5, 0xfffffffc, RZ, 0xc0, !PT ;  /* 0xfffffffc05057812 */ /* 0x000fe200078ec0ff */
[----:B------:R-:W4:Y:S01]  /*1440*/  LDC.64 R72, c[0x0][0x5c8] ;  /* 0x00017200ff487b82 */ /* 0x000f220000000a00 */
[----:B------:R-:W-:Y:S01]  /*1450*/  LOP3.LUT R7, R7, 0xfffffff8, RZ, 0xc0, !PT ;  /* 0xfffffff807077812 */ /* 0x000fe200078ec0ff */
[----:B------:R-:W-:Y:S01]  /*1460*/  USHF.L.U32 UR39, UR38, 0x1, URZ ;  /* 0x0000000126277899 */ /* 0x000fe2000800063f */
[----:B------:R-:W-:Y:S01]  /*1470*/  LOP3.LUT R77, R23, 0x1, RZ, 0xfc, !PT ;  /* 0x00000001174d7812 */ /* 0x000fe200078efcff */
[----:B------:R-:W-:Y:S01]  /*1480*/  IMAD.IADD R5, R4, 0x1, -R5 ;  /* 0x0000000104057824 */ /* 0x000fe200078e0a05 */
[----:B------:R-:W-:Y:S01]  /*1490*/  UIADD3 UR42, -UR42, UR38, URZ ;  /* 0x000000262a2a7290 */ /* 0x000fe2000fffe13f */
[----:B------:R-:W-:-:S02]  /*14a0*/  IMAD.IADD R66, R66, 0x1, -R7 ;  /* 0x0000000142427824 */ /* 0x000fc400078e0a07 */
[----:B------:R-:W0:Y:S01]  /*14b0*/  LDC R6, c[0x0][0x288] ;  /* 0x0000a200ff067b82 */ /* 0x000e220000000800 */
[----:B-1----:R-:W-:Y:S01]  /*14c0*/  ULEA UR40, UR4, UR40, 0x18 ;  /* 0x0000002804287291 */ /* 0x002fe2000f8ec03f */
[--C-:B------:R-:W-:Y:S01]  /*14d0*/  IMAD R76, R3, -0x10, -R66.reuse ;  /* 0xfffffff0034c7824 */ /* 0x100fe200078e0a42 */
[--C-:B------:R-:W-:Y:S01]  /*14e0*/  SHF.R.S32.HI R67, RZ, 0x1f, R66.reuse ;  /* 0x0000001fff437819 */ /* 0x100fe20000011442 */
[----:B------:R-:W-:Y:S01]  /*14f0*/  USHF.L.U32 UR4, UR5, 0x3, URZ ;  /* 0x0000000305047899 */ /* 0x000fe2000800063f */
[----:B------:R-:W-:Y:S01]  /*1500*/  IMAD.MOV.U32 R7, RZ, RZ, 0x1 ;  /* 0x00000001ff077424 */ /* 0x000fe200078e00ff */
[----:B------:R-:W-:Y:S01]  /*1510*/  UIADD3 UR5, UR40, 0x18200, URZ ;  /* 0x0001820028057890 */ /* 0x000fe2000fffe03f */
[----:B------:R-:W-:Y:S01]  /*1520*/  IMAD.SHL.U32 R68, R5, 0x2, RZ ;  /* 0x0000000205447824 */ /* 0x000fe200078e00ff */
[----:B------:R-:W-:Y:S01]  /*1530*/  UIADD3 UR6, UR40, 0x200, URZ ;  /* 0x0000020028067890 */ /* 0x000fe2000fffe03f */
[----:B------:R-:W-:Y:S01]  /*1540*/  IMAD.WIDE R66, R3, 0x10, R66 ;  /* 0x0000001003427825 */ /* 0x000fe200078e0242 */
[----:B------:R-:W-:-:S02]  /*1550*/  USHF.R.U32.HI UR5, URZ, 0x4, UR5 ;  /* 0x000000043f057899 */ /* 0x000fc40008011605 */
[----:B------:R-:W-:Y:S01]  /*1560*/  USHF.R.U32.HI UR6, URZ, 0x4, UR6 ;  /* 0x000000043f067899 */ /* 0x000fe20008011606 */
[----:B------:R-:W-:Y:S01]  /*1570*/  IMAD.MOV.U32 R3, RZ, RZ, -0x1 ;  /* 0xffffffffff037424 */ /* 0x000fe200078e00ff */
[----:B------:R-:W-:Y:S01]  /*1580*/  UIADD3 UR41, UR40, 0xd0, URZ ;  /* 0x000000d028297890 */ /* 0x000fe2000fffe03f */
[----:B------:R-:W-:Y:S01]  /*1590*/  IMAD.U32 R80, RZ, RZ, UR7 ;  /* 0x00000007ff507e24 */ /* 0x000fe2000f8e00ff */
[----:B------:R-:W-:Y:S01]  /*15a0*/  ULOP3.LUT UR4, UR4, 0x8, URZ, 0xc0, !UPT ;  /* 0x0000000804047892 */ /* 0x000fe2000f8ec03f */
[C---:B----4-:R-:W-:Y:S01]  /*15b0*/  SHF.L.U64.HI R71, R72.reuse, 0x3, R73 ;  /* 0x0000000348477819 */ /* 0x050fe20000010249 */
[----:B------:R-:W-:Y:S01]  /*15c0*/  ULOP3.LUT UR5, UR5, 0x3fff, URZ, 0xc0, !UPT ;  /* 0x00003fff05057892 */ /* 0x000fe2000f8ec03f */
[-C--:B---3--:R-:W-:Y:S01]  /*15d0*/  SHF.L.U32 R3, R3, R70.reuse, RZ ;  /* 0x0000004603037219 */ /* 0x088fe200000006ff */
[----:B------:R-:W-:Y:S01]  /*15e0*/  ULOP3.LUT UR6, UR6, 0x3fff, URZ, 0xc0, !UPT ;  /* 0x00003fff06067892 */ /* 0x000fe2000f8ec03f */
[----:B------:R-:W-:Y:S01]  /*15f0*/  SHF.L.U32 R70, R7, R70, RZ ;  /* 0x0000004607467219 */ /* 0x000fe200000006ff */
[----:B------:R-:W-:Y:S01]  /*1600*/  IMAD.SHL.U32 R72, R72, 0x8, RZ ;  /* 0x0000000848487824 */ /* 0x000fe200078e00ff */
[----:B------:R-:W-:Y:S01]  /*1610*/  LOP3.LUT R75, RZ, R3, RZ, 0x33, !PT ;  /* 0x00000003ff4b7212 */ /* 0x000fe200078e33ff */
[----:B0-----:R-:W-:Y:S01]  /*1620*/  IMAD R73, R5, -0x2, R6 ;  /* 0xfffffffe05497824 */ /* 0x001fe200078e0206 */
[----:B------:R-:W-:Y:S01]  /*1630*/  SHF.R.S32.HI R69, RZ, 0x1f, R68 ;  /* 0x0000001fff457819 */ /* 0x000fe20000011444 */
[----:B------:R-:W-:Y:S01]  /*1640*/  VIADD R76, R76, UR8 ;  /* 0x000000084c4c7c36 */ /* 0x000fe20008000000 */
[----:B------:R-:W-:-:S02]  /*1650*/  ULEA UR43, UR43, UR41, 0x3 ;  /* 0x000000292b2b7291 */ /* 0x000fc4000f8e183f */
[----:B------:R-:W-:Y:S02]  /*1660*/  ULOP3.LUT UR44, UR4, 0x8, URZ, 0x3c, !UPT ;  /* 0x00000008042c7892 */ /* 0x000fe4000f8e3c3f */
[----:B------:R-:W-:Y:S02]  /*1670*/  ULOP3.LUT UR45, UR4, 0x18, URZ, 0x3c, !UPT ;  /* 0x00000018042d7892 */ /* 0x000fe4000f8e3c3f */
[----:B------:R-:W-:Y:S02]  /*1680*/  ULOP3.LUT UR46, UR5, 0x10000, URZ, 0xfc, !UPT ;  /* 0x00010000052e7892 */ /* 0x000fe4000f8efc3f */
[----:B------:R-:W-:Y:S01]  /*1690*/  ULOP3.LUT UR47, UR6, 0x10000, URZ, 0xfc, !UPT ;  /* 0x00010000062f7892 */ /* 0x000fe2000f8efc3f */
[----:B--2---:R-:W-:-:S11]  /*16a0*/  SHF.L.U64.HI R74, R8, 0x1, R0 ;  /* 0x00000001084a7819 */ /* 0x004fd60000010200 */
.L_x_115:
[----:B------:R-:W-:-:S04]  /*16b0*/  SHF.L.U32 R0, R80, 0x1f, RZ ;  /* 0x0000001f50007819 */ /* 0x000fc800000006ff */
[----:B------:R-:W0:Y:S02]  /*16c0*/  SYNCS.PHASECHK.TRANS64.TRYWAIT P0, [UR43+-0x8], R0 ;  /* 0xfffff800ff0075a7 */ /* 0x000e24000800016b */
[----:B01-34-:R-:W-:Y:S05]  /*16d0*/  @!P0 BRA `(.L_x_16) ;  /* 0x0000005800b48947 */ /* 0x01bfea0003800000 */
.L_x_145:
[----:B------:R-:W-:Y:S02]  /*16e0*/  ULDC UR4, c[0x0][0x28c] ;  /* 0x0000a30000047ab9 */ /* 0x000fe40000000800 */
[----:B------:R-:W-:-:S13]  /*16f0*/  ISETP.LT.AND P0, PT, RZ, UR4, PT ;  /* 0x00000004ff007c0c */ /* 0x000fda000bf01270 */
[----:B------:R-:W-:Y:S05]  /*1700*/  @P0 BRA `(.L_x_17) ;  /* 0x0000000000400947 */ /* 0x000fea0003800000 */
[----:B0-----:R-:W-:Y:S01]  /*1710*/  MOV R0, 0x0 ;  /* 0x0000000000007802 */ /* 0x001fe20000000f00 */
[----:B------:R-:W-:Y:S01]  /*1720*/  ULDC.64 UR4, c[0x4][0x68] ;  /* 0x01001a0000047ab9 */ /* 0x000fe20000000a00 */
[----:B------:R-:W-:Y:S01]  /*1730*/  ULDC.64 UR6, c[0x4][0x8] ;  /* 0x0100020000067ab9 */ /* 0x000fe20000000a00 */
[----:B------:R-:W-:Y:S01]  /*1740*/  IMAD.U32 R4, RZ, RZ, UR4 ;  /* 0x00000004ff047e24 */ /* 0x000fe2000f8e00ff */
[----:B------:R0:W1:Y:S01]  /*1750*/  LDC.64 R14, c[0x4][R0] ;  /* 0x01000000000e7b82 */ /* 0x0000620000000a00 */
[----:B------:R-:W-:Y:S01]  /*1760*/  IMAD.U32 R5, RZ, RZ, UR5 ;  /* 0x00000005ff057e24 */ /* 0x000fe2000f8e00ff */
[----:B------:R-:W-:Y:S01]  /*1770*/  ULDC.64 UR4, c[0x4][0x70] ;  /* 0x01001c0000047ab9 */ /* 0x000fe20000000a00 */
[----:B------:R-:W-:Y:S02]  /*1780*/  IMAD.U32 R10, RZ, RZ, UR6 ;  /* 0x00000006ff0a7e24 */ /* 0x000fe4000f8e00ff */
[----:B------:R-:W-:Y:S02]  /*1790*/  IMAD.U32 R6, RZ, RZ, UR4 ;  /* 0x00000004ff067e24 */ /* 0x000fe4000f8e00ff */
[----:B------:R-:W-:-:S02]  /*17a0*/  IMAD.U32 R7, RZ, RZ, UR5 ;  /* 0x00000005ff077e24 */ /* 0x000fc4000f8e00ff */
[----:B------:R-:W-:Y:S02]  /*17b0*/  IMAD.U32 R11, RZ, RZ, UR7 ;  /* 0x00000007ff0b7e24 */ /* 0x000fe4000f8e00ff */
[----:B------:R-:W-:Y:S02]  /*17c0*/  IMAD.MOV.U32 R8, RZ, RZ, 0x1e1 ;  /* 0x000001e1ff087424 */ /* 0x000fe400078e00ff */
[----:B------:R-:W-:Y:S02]  /*17d0*/  IMAD.MOV.U32 R12, RZ, RZ, 0x1 ;  /* 0x00000001ff0c7424 */ /* 0x000fe400078e00ff */
[----:B0-----:R-:W-:-:S07]  /*17e0*/  IMAD.MOV.U32 R13, RZ, RZ, RZ ;  /* 0x000000ffff0d7224 */ /* 0x001fce00078e00ff */
[----:B------:R-:W-:-:S07]  /*17f0*/  LEPC R20, `(.L_x_17) ;  /* 0x000000001014794e */ /* 0x000fce0000000000 */
[----:B-1---5:R-:W-:Y:S05]  /*1800*/  CALL.ABS.NOINC R14 ;  /* 0x000000000e007343 */ /* 0x022fea0003c00000 */
.L_x_17:
[----:B------:R-:W-:-:S13]  /*1810*/  ISETP.NE.AND P0, PT, R77, 0x3, PT ;  /* 0x000000034d00780c */ /* 0x000fda0003f05270 */
[----:B------:R-:W-:Y:S05]  /*1820*/  @!P0 BRA `(.L_x_18) ;  /* 0x0000000000048947 */ /* 0x000fea0003800000 */
[----:B------:R-:W-:Y:S01]  /*1830*/  BPT.TRAP 0x1 ;  /* 0x000000040000795c */ /* 0x000fe20000300000 */
.L_x_18:
[----:B0-----:R-:W-:Y:S02]  /*1840*/  IMAD.U32 R3, RZ, RZ, UR36 ;  /* 0x00000024ff037e24 */ /* 0x001fe4000f8e00ff */
[----:B------:R-:W-:-:S03]  /*1850*/  IMAD.U32 R0, RZ, RZ, UR37 ;  /* 0x00000025ff007e24 */ /* 0x000fc6000f8e00ff */
[----:B------:R-:W-:Y:S02]  /*1860*/  LEA R3, R3, UR40, 0x3 ;  /* 0x0000002803037c11 */ /* 0x000fe4000f8e18ff */
[----:B------:R-:W-:-:S04]  /*1870*/  SHF.L.U32 R0, R0, 0x1f, RZ ;  /* 0x0000001f00007819 */ /* 0x000fc800000006ff */
[----:B------:R0:W1:Y:S01]  /*1880*/  SYNCS.PHASECHK.TRANS64.TRYWAIT P1, [R3+URZ], R0 ;  /* 0x00000000030075a7 */ /* 0x000062000802017f */
[----:B------:R-:W-:Y:S05]  /*1890*/  @!P0 BRA `(.L_x_19) ;  /* 0x0000000000048947 */ /* 0x000fea0003800000 */
[----:B------:R-:W-:Y:S01]  /*18a0*/  BPT.TRAP 0x1 ;  /* 0x000000040000795c */ /* 0x000fe20000300000 */
.L_x_19:
[----:B-1----:R-:W-:Y:S05]  /*18b0*/  @P1 BRA `(.L_x_20) ;  /* 0x0000000000081947 */ /* 0x002fea0003800000 */
[----:B------:R-:W1:Y:S02]  /*18c0*/  SYNCS.PHASECHK.TRANS64.TRYWAIT P1, [R3+URZ], R0 ;  /* 0x00000000030075a7 */ /* 0x000e64000802017f */
[----:B-1----:R-:W-:Y:S05]  /*18d0*/  @!P1 BRA `(.L_x_21) ;  /* 0x00000058004c9947 */ /* 0x002fea0003800000 */
.L_x_20:
[----:B------:R-:W-:Y:S05]  /*18e0*/  WARPSYNC.ALL ;  /* 0x0000000000007948 */ /* 0x000fea0003800000 */
[----:B------:R-:W-:Y:S01]  /*18f0*/  ULEA UR9, UR36, UR47, 0x9 ;  /* 0x0000002f24097291 */ /* 0x000fe2000f8e483f */
[----:B------:R-:W-:Y:S01]  /*1900*/  WARPGROUP.ARRIVE ;  /* 0x00000000000079c5 */ /* 0x000fe20000000000 */
[----:B------:R-:W-:Y:S01]  /*1910*/  UIMAD UR8, UR36, 0x280, UR46 ;  /* 0x00000280240878a4 */ /* 0x000fe2000f8e022e */
[----:B01----:R-:W-:Y:S01]  /*1920*/  IMAD.U32 R0, RZ, RZ, UR42 ;  /* 0x0000002aff007e24 */ /* 0x003fe2000f8e00ff */
[----:B------:R-:W-:Y:S01]  /*1930*/  UMOV UR5, 0x40000040 ;  /* 0x4000004000057882 */ /* 0x000fe20000000000 */
[----:B------:R-:W-:Y:S01]  /*1940*/  UMOV UR7, 0x40000040 ;  /* 0x4000004000077882 */ /* 0x000fe20000000000 */
[----:B------:R-:W-:Y:S01]  /*1950*/  UIADD3 UR10, UR8, 0x80, URZ ;  /* 0x00000080080a7890 */ /* 0x000fe2000fffe03f */
[----:B------:R-:W-:-:S02]  /*1960*/  UMOV UR4, UR9 ;  /* 0x0000000900047c82 */ /* 0x000fc40008000000 */
[----:B------:R-:W-:Y:S01]  /*1970*/  UMOV UR6, UR8 ;  /* 0x0000000800067c82 */ /* 0x000fe20008000000 */
[----:B------:R-:W-:Y:S01]  /*1980*/  UIADD3 UR11, UR8, 0x100, URZ ;  /* 0x00000100080b7890 */ /* 0x000fe2000fffe03f */
[----:B------:R-:W-:Y:S01]  /*1990*/  HGMMA.64x16x16.F32.BF16 R56, gdesc[UR4], RZ, !UPT, gsb0 ;  /* 0x00200000043879f0 */ /* 0x000fe2000c0018ff */
[----:B------:R-:W-:Y:S01]  /*19a0*/  UMOV UR7, 0x40000040 ;  /* 0x4000004000077882 */ /* 0x000fe20000000000 */
[----:B------:R-:W-:Y:S01]  /*19b0*/  UMOV UR6, UR10 ;  /* 0x0000000a00067c82 */ /* 0x000fe20008000000 */
[----:B------:R-:W-:Y:S01]  /*19c0*/  UIADD3 UR12, UR8, 0x180, URZ ;  /* 0x00000180080c7890 */ /* 0x000fe2000fffe03f */
[----:B------:R-:W-:Y:S01]  /*19d0*/  ISETP.GE.AND P1, PT, R0, 0x1, PT ;  /* 0x000000010000780c */ /* 0x000fe20003f26270 */
[----:B------:R-:W-:Y:S01]  /*19e0*/  UIADD3 UR10, UR8, 0x200, URZ ;  /* 0x00000200080a7890 */ /* 0x000fe2000fffe03f */
[----:B------:R-:W-:Y:S02]  /*19f0*/  WARPGROUP.DEPBAR.LE gsb0, 0x0 ;  /* 0x00008000000079c5 */ /* 0x000fe40000010000 */
[----:B------:R-:W-:-:S06]  /*1a00*/  WARPGROUP.ARRIVE ;  /* 0x00000000000079c5 */ /* 0x000fcc0000000000 */
[----:B------:R-:W-:Y:S01]  /*1a10*/  HGMMA.64x16x16.F32.BF16 R48, gdesc[UR4], RZ, !UPT, gsb0 ;  /* 0x00200000043079f0 */ /* 0x000fe2000c0018ff */
[----:B------:R-:W-:Y:S01]  /*1a20*/  UMOV UR6, UR11 ;  /* 0x0000000b00067c82 */ /* 0x000fe20008000000 */
[----:B------:R-:W-:Y:S01]  /*1a30*/  UMOV UR7, 0x40000040 ;  /* 0x4000004000077882 */ /* 0x000fe20000000000 */
        /* <DEDUP_REMOVED lines=16> */
[----:B------:R-:W-:Y:S02]  /*1b40*/  UIADD3 UR4, UR9, 0x2, URZ ;  /* 0x0000000209047890 */ /* 0x000fe4000fffe03f */
[----:B------:R-:W-:Y:S01]  /*1b50*/  UIADD3 UR6, UR8, 0x2, URZ ;  /* 0x0000000208067890 */ /* 0x000fe2000fffe03f */
[----:B------:R-:W-:Y:S01]  /*1b60*/  UMOV UR5, 0x40000040 ;  /* 0x4000004000057882 */ /* 0x000fe20000000000 */
[----:B------:R-:W-:Y:S01]  /*1b70*/  UMOV UR7, 0x40000040 ;  /* 0x4000004000077882 */ /* 0x000fe20000000000 */
[----:B------:R-:W-:Y:S02]  /*1b80*/  WARPGROUP.DEPBAR.LE gsb0, 0x0 ;  /* 0x00008000000079c5 */ /* 0x000fe40000010000 */
[----:B------:R-:W-:-:S06]  /*1b90*/  WARPGROUP.ARRIVE ;  /* 0x00000000000079c5 */ /* 0x000fcc0000000000 */
[----:B------:R-:W-:Y:S01]  /*1ba0*/  HGMMA.64x16x16.F32.BF16 R56, gdesc[UR4], R56, gsb0 ;  /* 0x00200000043879f0 */ /* 0x000fe20008001838 */
[----:B------:R-:W-:Y:S01]  /*1bb0*/  UMOV UR6, UR10 ;  /* 0x0000000a00067c82 */ /* 0x000fe20008000000 */
[----:B------:R-:W-:Y:S01]  /*1bc0*/  UMOV UR7, 0x40000040 ;  /* 0x4000004000077882 */ /* 0x000fe20000000000 */
[----:B------:R-:W-:Y:S01]  /*1bd0*/  UIADD3 UR10, UR8, 0x202, URZ ;  /* 0x00000202080a7890 */ /* 0x000fe2000fffe03f */
        /* <DEDUP_REMOVED lines=55> */
[----:B------:R-:W-:Y:S02]  /*1f50*/  UIADD3 UR9, UR8, 0x86, URZ ;  /* 0x0000008608097890 */ /* 0x000fe4000fffe03f */
        /* <DEDUP_REMOVED lines=23> */
[----:B------:R-:W-:Y:S03]  /*20d0*/  HGMMA.64x16x16.F32.BF16 R24, gdesc[UR4], R24, gsb0 ;  /* 0x00200000041879f0 */ /* 0x000fe60008001818 */
[----:B------:R-:W-:Y:S02]  /*20e0*/  WARPGROUP.DEPBAR.LE gsb0, 0x0 ;  /* 0x00008000000079c5 */ /* 0x000fe40000010000 */
[----:B------:R-:W-:Y:S05]  /*20f0*/  @!P1 BRA `(.L_x_22) ;  /* 0x0000000800909947 */ /* 0x000fea0003800000 */
[----:B------:R-:W-:Y:S01]  /*2100*/  UIADD3 UR5, UR36, 0x1, URZ ;  /* 0x0000000124057890 */ /* 0x000fe2000fffe03f */
[----:B------:R-:W-:-:S03]  /*2110*/  IMAD.U32 R0, RZ, RZ, UR42 ;  /* 0x0000002aff007e24 */ /* 0x000fc6000f8e00ff */
[----:B------:R-:W-:-:S04]  /*2120*/  UISETP.NE.AND UP0, UPT, UR5, 0xc, UPT ;  /* 0x0000000c0500788c */ /* 0x000fc8000bf05270 */
[----:B------:R-:W-:Y:S02]  /*2130*/  USEL UR4, URZ, 0x1, UP0 ;  /* 0x000000013f047887 */ /* 0x000fe40008000000 */
[----:B------:R-:W-:Y:S02]  /*2140*/  USEL UR5, UR5, URZ, UP0 ;  /* 0x0000003f05057287 */ /* 0x000fe40008000000 */
[----:B------:R-:W-:-:S06]  /*2150*/  ULOP3.LUT UR4, UR37, UR4, URZ, 0x3c, !UPT ;  /* 0x0000000425047292 */ /* 0x000fcc000f8e3c3f */
[----:B------:R-:W-:Y:S01]  /*2160*/  IMAD.U32 R5, RZ, RZ, UR4 ;  /* 0x00000004ff057e24 */ /* 0x000fe2000f8e00ff */
[----:B------:R-:W-:-:S06]  /*2170*/  UMOV UR4, UR36 ;  /* 0x0000002400047c82 */ /* 0x000fcc0008000000 */
.L_x_29:
[----:B01----:R-:W-:Y:S05]  /*2180*/  @!P0 BRA `(.L_x_23) ;  /* 0x0000000000048947 */ /* 0x003fea0003800000 */
[----:B------:R-:W-:Y:S01]  /*2190*/  BPT.TRAP 0x1 ;  /* 0x000000040000795c */ /* 0x000fe20000300000 */
.L_x_23:
[----:B------:R-:W-:Y:S01]  /*21a0*/  ULEA UR6, UR5, UR40, 0x3 ;  /* 0x0000002805067291 */ /* 0x000fe2000f8e183f */
[----:B------:R-:W-:-:S08]  /*21b0*/  SHF.L.U32 R3, R5, 0x1f, RZ ;  /* 0x0000001f05037819 */ /* 0x000fd000000006ff */
[----:B------:R0:W1:Y:S01]  /*21c0*/  SYNCS.PHASECHK.TRANS64.TRYWAIT P1, [UR6], R3 ;  /* 0x00000003ff0075a7 */ /* 0x0000620008020146 */
[----:B------:R-:W-:Y:S05]  /*21d0*/  @!P0 BRA `(.L_x_24) ;  /* 0x0000000000048947 */ /* 0x000fea0003800000 */
[----:B------:R-:W-:Y:S01]  /*21e0*/  BPT.TRAP 0x1 ;  /* 0x000000040000795c */ /* 0x000fe20000300000 */
.L_x_24:
[----:B-1----:R-:W-:Y:S05]  /*21f0*/  @P1 BRA `(.L_x_25) ;  /* 0x0000000000081947 */ /* 0x002fea0003800000 */
[----:B------:R-:W1:Y:S02]  /*2200*/  SYNCS.PHASECHK.TRANS64.TRYWAIT P1, [UR6], R3 ;  /* 0x00000003ff0075a7 */ /* 0x000e640008020146 */
[----:B-1----:R-:W-:Y:S05]  /*2210*/  @!P1 BRA `(.L_x_26) ;  /* 0x0000005000109947 */ /* 0x002fea0003800000 */
.L_x_25:
[----:B------:R-:W-:Y:S01]  /*2220*/  ULEA UR7, UR5, UR47, 0x9 ;  /* 0x0000002f05077291 */ /* 0x000fe2000f8e483f */
[----:B------:R-:W-:Y:S01]  /*2230*/  WARPGROUP.ARRIVE ;  /* 0x00000000000079c5 */ /* 0x000fe20000000000 */
[----:B------:R-:W-:Y:S01]  /*2240*/  UIMAD UR6, UR5, 0x280, UR46 ;  /* 0x00000280050678a4 */ /* 0x000fe2000f8e022e */
[----:B------:R-:W-:Y:S01]  /*2250*/  UMOV UR9, 0x40000040 ;  /* 0x4000004000097882 */ /* 0x000fe20000000000 */
[----:B------:R-:W-:Y:S02]  /*2260*/  UMOV UR11, 0x40000040 ;  /* 0x40000040000b7882 */ /* 0x000fe40000000000 */
[----:B------:R-:W-:Y:S01]  /*2270*/  UIADD3 UR12, UR6, 0x80, URZ ;  /* 0x00000080060c7890 */ /* 0x000fe2000fffe03f */
[----:B------:R-:W-:Y:S02]  /*2280*/  UMOV UR8, UR7 ;  /* 0x0000000700087c82 */ /* 0x000fe40008000000 */
[----:B------:R-:W-:Y:S01]  /*2290*/  UMOV UR10, UR6 ;  /* 0x00000006000a7c82 */ /* 0x000fe20008000000 */
[----:B------:R-:W-:Y:S01]  /*22a0*/  UIADD3 UR13, UR6, 0x100, URZ ;  /* 0x00000100060d7890 */ /* 0x000fe2000fffe03f */
[----:B------:R-:W-:Y:S01]  /*22b0*/  HGMMA.64x16x16.F32.BF16 R56, gdesc[UR8], R56, gsb0 ;  /* 0x00200000083879f0 */ /* 0x000fe20008001838 */
[----:B------:R-:W-:Y:S01]  /*22c0*/  UMOV UR11, 0x40000040 ;  /* 0x40000040000b7882 */ /* 0x000fe20000000000 */
[----:B------:R-:W-:Y:S01]  /*22d0*/  UMOV UR10, UR12 ;  /* 0x0000000c000a7c82 */ /* 0x000fe20008000000 */
[----:B------:R-:W-:-:S02]  /*22e0*/  UIADD3 UR14, UR6, 0x180, URZ ;  /* 0x00000180060e7890 */ /* 0x000fc4000fffe03f */
        /* <DEDUP_REMOVED lines=114> */
[----:B------:R-:W-:Y:S01]  /*2a10*/  BPT.TRAP 0x1 ;  /* 0x000000040000795c */ /* 0x000fe20000300000 */
.L_x_27:
[----:B------:R-:W-:Y:S01]  /*2a20*/  ULEA UR6, UR4, UR40, 0x3 ;  /* 0x0000002804067291 */ /* 0x000fe2000f8e183f */
[----:B------:R-:W-:-:S03]  /*2a30*/  ISETP.GT.U32.AND P1, PT, R23, 0x1, PT ;  /* 0x000000011700780c */ /* 0x000fc60003f24070 */
[----:B------:R-:W-:-:S04]  /*2a40*/  UIADD3 UR6, UR6, 0x60, URZ ;  /* 0x0000006006067890 */ /* 0x000fc8000fffe03f */
[----:B------:R-:W-:-:S09]  /*2a50*/  UPRMT UR6, URZ, 0x654, UR6 ;  /* 0x000006543f067896 */ /* 0x000fd20008000006 */
[----:B------:R-:W-:Y:S01]  /*2a60*/  SYNCS.ARRIVE.TRANS64.RED.A1T0 RZ, [UR6], RZ ;  /* 0x000000ffffff79a7 */ /* 0x000fe20008100406 */
[----:B------:R-:W-:Y:S05]  /*2a70*/  @P1 BRA `(.L_x_28) ;  /* 0x0000000000041947 */ /* 0x000fea0003800000 */
[----:B------:R-:W-:Y:S01]  /*2a80*/  BPT.TRAP 0x1 ;  /* 0x000000040000795c */ /* 0x000fe20000300000 */
.L_x_28:
[----:B------:R-:W-:Y:S01]  /*2a90*/  UIADD3 UR5, UR5, 0x1, URZ ;  /* 0x0000000105057890 */ /* 0x000fe2000fffe03f */
[C---:B------:R-:W-:Y:S01]  /*2aa0*/  ISETP.GT.AND P1, PT, R0.reuse, 0x1, PT ;  /* 0x000000010000780c */ /* 0x040fe20003f24270 */
[----:B------:R-:W-:Y:S01]  /*2ab0*/  UIADD3 UR4, UR4, 0x1, URZ ;  /* 0x0000000104047890 */ /* 0x000fe2000fffe03f */
[----:B------:R-:W-:Y:S01]  /*2ac0*/  VIADD R0, R0, 0xffffffff ;  /* 0xffffffff00007836 */ /* 0x000fe20000000000 */
[----:B------:R-:W-:Y:S02]  /*2ad0*/  UISETP.NE.AND UP0, UPT, UR5, 0xc, UPT ;  /* 0x0000000c0500788c */ /* 0x000fe4000bf05270 */
[----:B------:R-:W-:Y:S02]  /*2ae0*/  UISETP.NE.AND UP1, UPT, UR4, 0xc, UPT ;  /* 0x0000000c0400788c */ /* 0x000fe4000bf25270 */
[----:B------:R-:W-:Y:S02]  /*2af0*/  USEL UR6, URZ, 0x1, UP0 ;  /* 0x000000013f067887 */ /* 0x000fe40008000000 */
[----:B------:R-:W-:-:S02]  /*2b00*/  USEL UR5, UR5, URZ, UP0 ;  /* 0x0000003f05057287 */ /* 0x000fc40008000000 */
[----:B------:R-:W-:Y:S02]  /*2b10*/  USEL UR4, UR4, URZ, UP1 ;  /* 0x0000003f04047287 */ /* 0x000fe40008800000 */
[----:B------:R-:W-:Y:S01]  /*2b20*/  LOP3.LUT R5, R5, UR6, RZ, 0x3c, !PT ;  /* 0x0000000605057c12 */ /* 0x000fe2000f8e3cff */
[----:B------:R-:W-:Y:S09]  /*2b30*/  @P1 BRA `(.L_x_29) ;  /* 0xfffffff400901947 */ /* 0x000ff2000383ffff */
.L_x_22:
[----:B------:R-:W2:Y:S01]  /*2b40*/  LDC R0, c[0x0][0x28c] ;  /* 0x0000a300ff007b82 */ /* 0x000ea20000000800 */
[----:B01----:R-:W-:-:S04]  /*2b50*/  IMAD.U32 R3, RZ, RZ, UR44 ;  /* 0x0000002cff037e24 */ /* 0x003fc8000f8e00ff */
[----:B------:R0:W-:Y:S01]  /*2b60*/  SYNCS.ARRIVE.TRANS64.A1T0 RZ, [R3+UR41], RZ ;  /* 0x000000ff03ff79a7 */ /* 0x0001e20008100029 */
[----:B--2---:R-:W-:-:S13]  /*2b70*/  ISETP.GE.AND P1, PT, R0, 0x1, PT ;  /* 0x000000010000780c */ /* 0x004fda0003f26270 */
[----:B0-----:R-:W-:Y:S05]  /*2b80*/  @!P1 BRA `(.L_x_30) ;  /* 0x0000000000349947 */ /* 0x001fea0003800000 */
[----:B------:R-:W-:Y:S05]  /*2b90*/  @!P0 BRA `(.L_x_31) ;  /* 0x0000000000048947 */ /* 0x000fea0003800000 */
[----:B------:R-:W-:Y:S01]  /*2ba0*/  BPT.TRAP 0x1 ;  /* 0x000000040000795c */ /* 0x000fe20000300000 */
.L_x_31:
[----:B------:R-:W-:Y:S01]  /*2bb0*/  UIADD3 UR6, UR36, UR42, URZ ;  /* 0x0000002a24067290 */ /* 0x000fe2000fffe03f */
[----:B------:R-:W-:-:S03]  /*2bc0*/  ISETP.GT.U32.AND P0, PT, R23, 0x1, PT ;  /* 0x000000011700780c */ /* 0x000fc60003f04070 */
[----:B------:R-:W-:-:S04]  /*2bd0*/  UIMAD.WIDE.U32 UR4, UR6, -0x55555555, URZ ;  /* 0xaaaaaaab060478a5 */ /* 0x000fc8000f8e003f */
[----:B------:R-:W-:-:S04]  /*2be0*/  USHF.R.U32.HI UR4, URZ, 0x3, UR5 ;  /* 0x000000033f047899 */ /* 0x000fc80008011605 */
[----:B------:R-:W-:-:S04]  /*2bf0*/  UIMAD UR6, UR4, -0xc, UR6 ;  /* 0xfffffff4040678a4 */ /* 0x000fc8000f8e0206 */
[----:B------:R-:W-:-:S04]  /*2c00*/  ULEA UR6, UR6, UR40, 0x3 ;  /* 0x0000002806067291 */ /* 0x000fc8000f8e183f */
[----:B------:R-:W-:-:S04]  /*2c10*/  UIADD3 UR6, UR6, 0x60, URZ ;  /* 0x0000006006067890 */ /* 0x000fc8000fffe03f */
[----:B------:R-:W-:-:S09]  /*2c20*/  UPRMT UR6, URZ, 0x654, UR6 ;  /* 0x000006543f067896 */ /* 0x000fd20008000006 */
[----:B------:R-:W-:Y:S01]  /*2c30*/  SYNCS.ARRIVE.TRANS64.RED.A1T0 RZ, [UR6], RZ ;  /* 0x000000ffffff79a7 */ /* 0x000fe20008100406 */
[----:B------:R-:W-:Y:S05]  /*2c40*/  @P0 BRA `(.L_x_30) ;  /* 0x0000000000040947 */ /* 0x000fea0003800000 */
[----:B------:R-:W-:Y:S01]  /*2c50*/  BPT.TRAP 0x1 ;  /* 0x000000040000795c */ /* 0x000fe20000300000 */
.L_x_30:
[----:B------:R-:W-:Y:S01]  /*2c60*/  SHF.L.U32 R0, R80, 0x1f, RZ ;  /* 0x0000001f50007819 */ /* 0x000fe200000006ff */
[----:B------:R-:W-:Y:S01]  /*2c70*/  UIADD3 UR36, UR36, UR39, URZ ;  /* 0x0000002724247290 */ /* 0x000fe2000fffe03f */
[----:B------:R-:W-:Y:S01]  /*2c80*/  SHF.R.S32.HI R11, RZ, 0x1f, R19 ;  /* 0x0000001fff0b7819 */ /* 0x000fe20000011413 */
[----:B------:R-:W-:Y:S01]  /*2c90*/  UISETP.GE.U32.AND UP1, UPT, UR39, 0xc, UPT ;  /* 0x0000000c2700788c */ /* 0x000fe2000bf26070 */
[----:B------:R-:W0:Y:S01]  /*2ca0*/  SYNCS.PHASECHK.TRANS64.TRYWAIT P0, [UR43+0x8], R0 ;  /* 0x00000800ff0075a7 */ /* 0x000e22000800016b */
[----:B------:R-:W-:Y:S02]  /*2cb0*/  UISETP.GT.U32.AND UP0, UPT, UR36, 0xb, UPT ;  /* 0x0000000b2400788c */ /* 0x000fe4000bf04070 */
[----:B------:R-:W-:Y:S02]  /*2cc0*/  UIMAD.WIDE.U32 UR4, UR36, -0x55555555, URZ ;  /* 0xaaaaaaab240478a5 */ /* 0x000fe4000f8e003f */
[----:B------:R-:W-:Y:S02]  /*2cd0*/  UISETP.LT.U32.AND UP0, UPT, UR39, 0xc, UP0 ;  /* 0x0000000c2700788c */ /* 0x000fe40008701070 */
[----:B------:R-:W-:-:S02]  /*2ce0*/  USHF.R.U32.HI UR4, URZ, 0x3, UR5 ;  /* 0x000000033f047899 */ /* 0x000fc40008011605 */
[----:B------:R-:W-:Y:S02]  /*2cf0*/  USEL UR6, URZ, 0x1, !UP0 ;  /* 0x000000013f067887 */ /* 0x000fe4000c000000 */
[----:B------:R-:W-:Y:S02]  /*2d00*/  UIMAD UR36, UR4, -0xc, UR36 ;  /* 0xfffffff4042478a4 */ /* 0x000fe4000f8e0224 */
[----:B------:R-:W-:-:S04]  /*2d10*/  ULOP3.LUT UR37, UR37, UR6, URZ, 0x3c, !UPT ;  /* 0x0000000625257292 */ /* 0x000fc8000f8e3c3f */
[----:B------:R-:W-:Y:S01]  /*2d20*/  @UP1 ULOP3.LUT UR37, UR37, 0x1, UR4, 0x78, !UPT ;  /* 0x0000000125251892 */ /* 0x000fe2000f8e7804 */
[----:B0-----:R-:W-:Y:S11]  /*2d30*/  @!P0 BRA `(.L_x_32) ;  /* 0x0000004400608947 */ /* 0x001ff60003800000 */
.L_x_146:
[----:B------:R-:W-:Y:S01]  /*2d40*/  IMAD.SHL.U32 R7, R22, 0x40, RZ ;  /* 0x0000004016077824 */ /* 0x000fe200078e00ff */
[----:B------:R-:W-:Y:S01]  /*2d50*/  ULDC UR6, c[0x0][0x284] ;  /* 0x0000a10000067ab9 */ /* 0x000fe20000000800 */
[----:B------:R-:W-:Y:S01]  /*2d60*/  IMAD R12, R18, 0x50, RZ ;  /* 0x00000050120c7824 */ /* 0x000fe200078e02ff */
[----:B------:R-:W-:Y:S01]  /*2d70*/  ULDC.64 UR4, c[0x0][0x5d0] ;  /* 0x0001740000047ab9 */ /* 0x000fe20000000a00 */
[----:B------:R-:W-:Y:S01]  /*2d80*/  IMAD.WIDE R20, R22, 0x40, R66 ;  /* 0x0000004016147825 */ /* 0x000fe200078e0242 */
[----:B------:R-:W-:Y:S01]  /*2d90*/  ISETP.GE.AND P0, PT, R7, UR6, PT ;  /* 0x0000000607007c0c */ /* 0x000fe2000bf06270 */
[----:B------:R-:W-:Y:S01]  /*2da0*/  ULDC UR6, c[0x0][0x288] ;  /* 0x0000a20000067ab9 */ /* 0x000fe20000000800 */
[----:B------:R-:W-:Y:S01]  /*2db0*/  SHF.R.S32.HI R13, RZ, 0x1f, R12 ;  /* 0x0000001fff0d7819 */ /* 0x000fe2000001140c */
[----:B0-----:R-:W-:Y:S01]  /*2dc0*/  IMAD R0, R11, UR4, RZ ;  /* 0x000000040b007c24 */ /* 0x001fe2000f8e02ff */
[----:B------:R-:W-:Y:S01]  /*2dd0*/  ISETP.GE.OR P0, PT, R12, UR6, P0 ;  /* 0x000000060c007c0c */ /* 0x000fe20008706670 */
[----:B------:R-:W-:-:S04]  /*2de0*/  IMAD.WIDE.U32 R4, R19, UR4, R68 ;  /* 0x0000000413047c25 */ /* 0x000fc8000f8e0044 */
[----:B------:R-:W-:Y:S01]  /*2df0*/  IMAD R3, R19, UR5, R0 ;  /* 0x0000000513037c24 */ /* 0x000fe2000f8e0200 */
[----:B------:R-:W-:Y:S01]  /*2e00*/  IADD3 R4, P1, R12, R4, RZ ;  /* 0x000000040c047210 */ /* 0x000fe20007f3e0ff */
[----:B------:R-:W-:Y:S02]  /*2e10*/  ULDC.64 UR4, c[0x0][0x5c8] ;  /* 0x0001720000047ab9 */ /* 0x000fe40000000a00 */
[----:B------:R-:W-:Y:S01]  /*2e20*/  IMAD R9, R21, UR4, RZ ;  /* 0x0000000415097c24 */ /* 0x000fe2000f8e02ff */
[----:B------:R-:W-:-:S03]  /*2e30*/  IADD3.X R5, R13, R5, R3, P1, !PT ;  /* 0x000000050d057210 */ /* 0x000fc60000ffe403 */
[C---:B------:R-:W-:Y:S02]  /*2e40*/  IMAD R9, R20.reuse, UR5, R9 ;  /* 0x0000000514097c24 */ /* 0x040fe4000f8e0209 */
[----:B------:R-:W-:Y:S01]  /*2e50*/  IMAD.WIDE.U32 R78, R20, UR4, R4 ;  /* 0x00000004144e7c25 */ /* 0x000fe2000f8e0004 */
[----:B------:R-:W-:Y:S06]  /*2e60*/  @P0 BRA `(.L_x_33) ;  /* 0x0000002800340947 */ /* 0x000fec0003800000 */
[----:B-----5:R-:W-:Y:S01]  /*2e70*/  FSETP.NEU.AND P0, PT, R65, RZ, PT ;  /* 0x000000ff4100720b */ /* 0x020fe20003f0d000 */
[----:B------:R-:W-:Y:S01]  /*2e80*/  IMAD.IADD R3, R73, 0x1, -R12 ;  /* 0x0000000149037824 */ /* 0x000fe200078e0a0c */
[----:B------:R-:W-:Y:S01]  /*2e90*/  BSSY B0, `(.L_x_33) ;  /* 0x000028a000007945 */ /* 0x000fe20003800000 */
[----:B------:R-:W-:Y:S02]  /*2ea0*/  IMAD.IADD R0, R76, 0x1, -R7 ;  /* 0x000000014c007824 */ /* 0x000fe400078e0a07 */
[----:B------:R-:W-:Y:S01]  /*2eb0*/  IMAD.IADD R7, R79, 0x1, R9 ;  /* 0x000000014f077824 */ /* 0x000fe200078e0209 */
[----:B------:R-:W-:-:S04]  /*2ec0*/  ISETP.GT.AND P1, PT, R3, RZ, PT ;  /* 0x000000ff0300720c */ /* 0x000fc80003f24270 */
[----:B------:R-:W-:-:S03]  /*2ed0*/  ISETP.GT.AND P2, PT, R0, RZ, P1 ;  /* 0x000000ff0000720c */ /* 0x000fc60000f44270 */
[----:B------:R-:W-:Y:S10]  /*2ee0*/  @!P0 BRA `(.L_x_34) ;  /* 0x0000001c00288947 */ /* 0x000ff40003800000 */
[----:B------:R-:W0:Y:S01]  /*2ef0*/  LDC.64 R82, c[0x0][0x5b8] ;  /* 0x00016e00ff527b82 */ /* 0x000e220000000a00 */
[----:B------:R-:W-:-:S07]  /*2f00*/  ULDC.64 UR4, c[0x0][0x5c0] ;  /* 0x0001700000047ab9 */ /* 0x000fce0000000a00 */
[----:B------:R-:W1:Y:S08]  /*2f10*/  LDC.64 R84, c[0x0][0x5b0] ;  /* 0x00016c00ff547b82 */ /* 0x000e700000000a00 */
[----:B------:R-:W2:Y:S01]  /*2f20*/  LDC.64 R86, c[0x0][0x5a8] ;  /* 0x00016a00ff567b82 */ /* 0x000ea20000000a00 */
[-C--:B0-----:R-:W-:Y:S02]  /*2f30*/  IMAD R6, R11, R82.reuse, RZ ;  /* 0x000000520b067224 */ /* 0x081fe400078e02ff */
[----:B------:R-:W-:-:S04]  /*2f40*/  IMAD.WIDE.U32 R4, R19, R82, R68 ;  /* 0x0000005213047225 */ /* 0x000fc800078e0044 */
[----:B------:R-:W-:Y:S01]  /*2f50*/  IMAD R79, R19, R83, R6 ;  /* 0x00000053134f7224 */ /* 0x000fe200078e0206 */
[----:B------:R-:W-:Y:S01]  /*2f60*/  IADD3 R8, P0, R12, R4, RZ ;  /* 0x000000040c087210 */ /* 0x000fe20007f1e0ff */
[----:B-1----:R-:W-:-:S03]  /*2f70*/  IMAD R4, R21, R84, RZ ;  /* 0x0000005415047224 */ /* 0x002fc600078e02ff */
[----:B------:R-:W-:Y:S01]  /*2f80*/  IADD3.X R9, R13, R5, R79, P0, !PT ;  /* 0x000000050d097210 */ /* 0x000fe200007fe44f */
[C---:B------:R-:W-:Y:S02]  /*2f90*/  IMAD R81, R20.reuse, R85, R4 ;  /* 0x0000005514517224 */ /* 0x040fe400078e0204 */
[----:B------:R-:W-:-:S04]  /*2fa0*/  IMAD.WIDE.U32 R4, R20, R84, R8 ;  /* 0x0000005414047225 */ /* 0x000fc800078e0008 */
[----:B------:R-:W-:Y:S01]  /*2fb0*/  IMAD.IADD R5, R5, 0x1, R81 ;  /* 0x0000000105057824 */ /* 0x000fe200078e0251 */
[----:B--2---:R-:W-:-:S04]  /*2fc0*/  LEA R10, P0, R4, R86, 0x1 ;  /* 0x00000056040a7211 */ /* 0x004fc800078008ff */
[----:B------:R-:W-:-:S05]  /*2fd0*/  LEA.HI.X R11, R4, R87, R5, 0x1, P0 ;  /* 0x00000057040b7211 */ /* 0x000fca00000f0c05 */
[----:B------:R-:W2:Y:S01]  /*2fe0*/  @P2 LDG.E.LTC128B.U16 R18, desc[UR48][R10.64] ;  /* 0x000000300a122981 */ /* 0x000ea2000c1e1520 */
[----:B------:R-:W-:Y:S01]  /*2ff0*/  IMAD.WIDE.U32 R4, R20, R84, R12 ;  /* 0x0000005414047225 */ /* 0x000fe200078e000c */
[----:B------:R-:W-:Y:S02]  /*3000*/  BSSY B1, `(.L_x_35) ;  /* 0x0000015000017945 */ /* 0x000fe40003800000 */
[----:B------:R-:W-:-:S04]  /*3010*/  IADD3 R14, P0, R68, R4, RZ ;  /* 0x00000004440e7210 */ /* 0x000fc80007f1e0ff */
[----:B------:R-:W-:Y:S02]  /*3020*/  IADD3.X R15, R69, R81, R5, P0, !PT ;  /* 0x00000051450f7210 */ /* 0x000fe400007fe405 */
[----:B------:R-:W-:Y:S01]  /*3030*/  LEA R6, P0, R78, UR4, 0x1 ;  /* 0x000000044e067c11 */ /* 0x000fe2000f8008ff */
[----:B------:R-:W-:-:S03]  /*3040*/  IMAD.WIDE.U32 R14, R19, R82, R14 ;  /* 0x00000052130e7225 */ /* 0x000fc600078e000e */
[----:B------:R-:W-:Y:S02]  /*3050*/  LEA.HI.X R7, R78, UR5, R7, 0x1, P0 ;  /* 0x000000054e077c11 */ /* 0x000fe400080f0c07 */
[----:B------:R-:W-:-:S04]  /*3060*/  ISETP.GT.AND P0, PT, R3, 0x1, PT ;  /* 0x000000010300780c */ /* 0x000fc80003f04270 */
[----:B------:R-:W-:Y:S01]  /*3070*/  ISETP.GT.AND P3, PT, R0, RZ, P0 ;  /* 0x000000ff0000720c */ /* 0x000fe20000764270 */
[----:B--2---:R-:W-:-:S04]  /*3080*/  IMAD.U32 R4, R18, 0x10000, RZ ;  /* 0x0001000012047824 */ /* 0x004fc800078e00ff */
[----:B------:R-:W-:Y:S01]  /*3090*/  FMUL R5, R4, R65 ;  /* 0x0000004104057220 */ /* 0x000fe20000400000 */
[----:B------:R-:W-:-:S03]  /*30a0*/  LEA R4, P4, R14, R86, 0x1 ;  /* 0x000000560e047211 */ /* 0x000fc600078808ff */
[----:B------:R-:W-:-:S05]  /*30b0*/  FFMA R5, R56, R64, R5 ;  /* 0x0000004038057223 */ /* 0x000fca0000000005 */
[----:B------:R-:W-:Y:S01]  /*30c0*/  F2FP.BF16.F32.PACK_AB R10, RZ, R5 ;  /* 0x00000005ff0a723e */ /* 0x000fe200000010ff */
[----:B------:R-:W-:-:S03]  /*30d0*/  IMAD.IADD R5, R79, 0x1, R15 ;  /* 0x000000014f057824 */ /* 0x000fc600078e020f */
[----:B------:R-:W-:Y:S01]  /*30e0*/  PRMT R11, R10, 0x7610, R11 ;  /* 0x000076100a0b7816 */ /* 0x000fe2000000000b */
[----:B------:R-:W-:Y:S01]  /*30f0*/  IMAD.SHL.U32 R10, R84, 0x8, RZ ;  /* 0x00000008540a7824 */ /* 0x000fe200078e00ff */
[----:B------:R-:W-:-:S03]  /*3100*/  LEA.HI.X R5, R14, R87, R5, 0x1, P4 ;  /* 0x000000570e057211 */ /* 0x000fc600020f0c05 */
[----:B------:R0:W-:Y:S02]  /*3110*/  @P2 STG.E.U16 desc[UR48][R6.64], R11 ;  /* 0x0000000b06002986 */ /* 0x0001e4000c101530 */
[----:B0-----:R-:W-:Y:S01]  /*3120*/  SHF.L.U64.HI R11, R84, 0x3, R85 ;  /* 0x00000003540b7819 */ /* 0x001fe20000010255 */
[----:B------:R-:W-:Y:S06]  /*3130*/  @!P3 BRA `(.L_x_36) ;  /* 0x000000000004b947 */ /* 0x000fec0003800000 */
[----:B------:R0:W5:Y:S02]  /*3140*/  LDG.E.LTC128B.U16 R18, desc[UR48][R4.64+0x2] ;  /* 0x0000023004127981 */ /* 0x000164000c1e1520 */
.L_x_36:
[----:B------:R-:W-:Y:S05]  /*3150*/  BSYNC B1 ;  /* 0x0000000000017941 */ /* 0x000fea0003800000 */
.L_x_35:
[----:B------:R-:W-:Y:S01]  /*3160*/  IMAD.WIDE.U32 R10, R20, R84, R10 ;  /* 0x00000054140a7225 */ /* 0x000fe200078e000a */
[----:B------:R-:W-:-:S03]  /*3170*/  ISETP.GT.AND P1, PT, R0, 0x8, P1 ;  /* 0x000000080000780c */ /* 0x000fc60000f24270 */
[----:B-----5:R-:W-:Y:S01]  /*3180*/  IMAD.U32 R14, R18, 0x10000, RZ ;  /* 0x00010000120e7824 */ /* 0x020fe200078e00ff */
[----:B------:R-:W-:Y:S01]  /*3190*/  IADD3 R8, P2, R8, R10, RZ ;  /* 0x0000000a08087210 */ /* 0x000fe20007f5e0ff */
[----:B------:R-:W-:Y:S02]  /*31a0*/  IMAD.IADD R81, R81, 0x1, R11 ;  /* 0x0000000151517824 */ /* 0x000fe400078e020b */
[----:B------:R-:W-:Y:S02]  /*31b0*/  FMUL R14, R14, R65 ;  /* 0x000000410e0e7220 */ /* 0x000fe40000400000 */
[----:B------:R-:W-:Y:S02]  /*31c0*/  IMAD.X R9, R81, 0x1, R9, P2 ;  /* 0x0000000151097824 */ /* 0x000fe400010e0609 */
[----:B------:R-:W-:Y:S01]  /*31d0*/  FFMA R57, R57, R64, R14 ;  /* 0x0000004039397223 */ /* 0x000fe2000000000e */
[----:B------:R-:W-:-:S04]  /*31e0*/  LEA R14, P2, R8, R86, 0x1 ;  /* 0x00000056080e7211 */ /* 0x000fc800078408ff */
[----:B------:R-:W-:Y:S02]  /*31f0*/  F2FP.BF16.F32.PACK_AB R57, RZ, R57 ;  /* 0x00000039ff39723e */ /* 0x000fe400000010ff */
[----:B------:R-:W-:-:S03]  /*3200*/  LEA.HI.X R15, R8, R87, R9, 0x1, P2 ;  /* 0x00000057080f7211 */ /* 0x000fc600010f0c09 */
[----:B------:R1:W-:Y:S04]  /*3210*/  @P3 STG.E.U16 desc[UR48][R6.64+0x2], R57 ;  /* 0x0000023906003986 */ /* 0x0003e8000c101530 */
[----:B------:R-:W2:Y:S01]  /*3220*/  @P1 LDG.E.LTC128B.U16 R18, desc[UR48][R14.64] ;  /* 0x000000300e121981 */ /* 0x000ea2000c1e1520 */
[----:B------:R-:W-:Y:S01]  /*3230*/  IADD3 R12, P2, P3, R68, R10, R12 ;  /* 0x0000000a440c7210 */ /* 0x000fe20007b5e00c */
[----:B------:R-:W-:Y:S01]  /*3240*/  BSSY B1, `(.L_x_37) ;  /* 0x0000011000017945 */ /* 0x000fe20003800000 */
[C---:B------:R-:W-:Y:S02]  /*3250*/  SHF.L.U64.HI R11, R72.reuse, 0x1, R71 ;  /* 0x00000001480b7819 */ /* 0x040fe40000010247 */
[----:B------:R-:W-:Y:S02]  /*3260*/  IADD3.X R13, R69, R81, R13, P2, P3 ;  /* 0x00000051450d7210 */ /* 0x000fe400017e640d */
[----:B------:R-:W-:-:S02]  /*3270*/  LEA R10, P2, R72, R6, 0x1 ;  /* 0x00000006480a7211 */ /* 0x000fc400078408ff */
[----:B------:R-:W-:Y:S01]  /*3280*/  ISETP.GT.AND P0, PT, R0, 0x8, P0 ;  /* 0x000000080000780c */ /* 0x000fe20000704270 */
[----:B------:R-:W-:-:S04]  /*3290*/  IMAD.WIDE.U32 R12, R19, R82, R12 ;  /* 0x00000052130c7225 */ /* 0x000fc800078e000c */
[----:B------:R-:W-:Y:S02]  /*32a0*/  IMAD.X R11, R11, 0x1, R7, P2 ;  /* 0x000000010b0b7824 */ /* 0x000fe400010e0607 */
[----:B------:R-:W-:Y:S02]  /*32b0*/  IMAD.IADD R13, R79, 0x1, R13 ;  /* 0x000000014f0d7824 */ /* 0x000fe400078e020d */
[----:B--2---:R-:W-:-:S04]  /*32c0*/  IMAD.U32 R8, R18, 0x10000, RZ ;  /* 0x0001000012087824 */ /* 0x004fc800078e00ff */
[----:B------:R-:W-:Y:S01]  /*32d0*/  FMUL R9, R8, R65 ;  /* 0x0000004108097220 */ /* 0x000fe20000400000 */
[----:B------:R-:W-:-:S03]  /*32e0*/  LEA R8, P3, R12, R86, 0x1 ;  /* 0x000000560c087211 */ /* 0x000fc600078608ff */
[----:B------:R-:W-:-:S05]  /*32f0*/  FFMA R9, R58, R64, R9 ;  /* 0x000000403a097223 */ /* 0x000fca0000000009 */
[----:B------:R-:W-:Y:S02]  /*3300*/  F2FP.BF16.F32.PACK_AB R14, RZ, R9 ;  /* 0x00000009ff0e723e */ /* 0x000fe400000010ff */
[----:B------:R-:W-:-:S03]  /*3310*/  LEA.HI.X R9, R12, R87, R13, 0x1, P3 ;  /* 0x000000570c097211 */ /* 0x000fc600018f0c0d */
[----:B------:R1:W-:Y:S01]  /*3320*/  @P1 STG.E.U16 desc[UR48][R10.64], R14 ;  /* 0x0000000e0a001986 */ /* 0x0003e2000c101530 */
[----:B------:R-:W-:Y:S05]  /*3330*/  @!P0 BRA `(.L_x_38) ;  /* 0x0000000000048947 */ /* 0x000fea0003800000 */
[----:B------:R2:W5:Y:S02]  /*3340*/  LDG.E.LTC128B.U16 R18, desc[UR48][R8.64+0x2] ;  /* 0x0000023008127981 */ /* 0x000564000c1e1520 */
.L_x_38:
[----:B------:R-:W-:Y:S05]  /*3350*/  BSYNC B1 ;  /* 0x0000000000017941 */ /* 0x000fea0003800000 */
.L_x_37:
[----:B-----5:R-:W-:Y:S01]  /*3360*/  IMAD.U32 R12, R18, 0x10000, RZ ;  /* 0x00010000120c7824 */ /* 0x020fe200078e00ff */
[----:B------:R-:W-:Y:S01]  /*3370*/  ISETP.GT.AND P1, PT, R3, 0x8, PT ;  /* 0x000000080300780c */ /* 0x000fe20003f24270 */
[----:B------:R-:W-:Y:S02]  /*3380*/  BSSY B1, `(.L_x_39) ;  /* 0x0000008000017945 */ /* 0x000fe40003800000 */
[----:B------:R-:W-:Y:S01]  /*3390*/  FMUL R12, R12, R65 ;  /* 0x000000410c0c7220 */ /* 0x000fe20000400000 */
[----:B------:R-:W-:-:S03]  /*33a0*/  ISETP.GT.AND P2, PT, R0, RZ, P1 ;  /* 0x000000ff0000720c */ /* 0x000fc60000f44270 */
[----:B------:R-:W-:-:S05]  /*33b0*/  FFMA R12, R59, R64, R12 ;  /* 0x000000403b0c7223 */ /* 0x000fca000000000c */
[----:B------:R-:W-:-:S05]  /*33c0*/  F2FP.BF16.F32.PACK_AB R12, RZ, R12 ;  /* 0x0000000cff0c723e */ /* 0x000fca00000010ff */
[----:B------:R3:W-:Y:S01]  /*33d0*/  @P0 STG.E.U16 desc[UR48][R10.64+0x2], R12 ;  /* 0x0000020c0a000986 */ /* 0x0007e2000c101530 */
[----:B------:R-:W-:Y:S05]  /*33e0*/  @!P2 BRA `(.L_x_40) ;  /* 0x000000000004a947 */ /* 0x000fea0003800000 */
[----:B------:R4:W5:Y:S02]  /*33f0*/  LDG.E.LTC128B.U16 R18, desc[UR48][R4.64+0x10] ;  /* 0x0000103004127981 */ /* 0x000964000c1e1520 */
.L_x_40:
[----:B------:R-:W-:Y:S05]  /*3400*/  BSYNC B1 ;  /* 0x0000000000017941 */ /* 0x000fea0003800000 */
.L_x_39:
[----:B---3-5:R-:W-:Y:S01]  /*3410*/  IMAD.U32 R12, R18, 0x10000, RZ ;  /* 0x00010000120c7824 */ /* 0x028fe200078e00ff */
        /* <DEDUP_REMOVED lines=9> */
.L_x_42:
[----:B------:R-:W-:Y:S05]  /*34b0*/  BSYNC B1 ;  /* 0x0000000000017941 */ /* 0x000fea0003800000 */
.L_x_41:
[----:B-----5:R-:W-:Y:S01]  /*34c0*/  IMAD.U32 R12, R18, 0x10000, RZ ;  /* 0x00010000120c7824 */ /* 0x020fe200078e00ff */
[----:B------:R-:W-:Y:S01]  /*34d0*/  ISETP.GT.AND P1, PT, R0, 0x8, P1 ;  /* 0x000000080000780c */ /* 0x000fe20000f24270 */
[----:B------:R-:W-:Y:S02]  /*34e0*/  BSSY B1, `(.L_x_43) ;  /* 0x0000007000017945 */ /* 0x000fe40003800000 */
[----:B------:R-:W-:-:S04]  /*34f0*/  FMUL R12, R12, R65 ;  /* 0x000000410c0c7220 */ /* 0x000fc80000400000 */
[----:B------:R-:W-:-:S05]  /*3500*/  FFMA R12, R61, R64, R12 ;  /* 0x000000403d0c7223 */ /* 0x000fca000000000c */
[----:B------:R-:W-:-:S05]  /*3510*/  F2FP.BF16.F32.PACK_AB R12, RZ, R12 ;  /* 0x0000000cff0c723e */ /* 0x000fca00000010ff */
[----:B------:R0:W-:Y:S01]  /*3520*/  @P3 STG.E.U16 desc[UR48][R6.64+0x12], R12 ;  /* 0x0000120c06003986 */ /* 0x0001e2000c101530 */
[----:B------:R-:W-:Y:S05]  /*3530*/  @!P1 BRA `(.L_x_44) ;  /* 0x0000000000049947 */ /* 0x000fea0003800000 */
[----:B------:R0:W5:Y:S02]  /*3540*/  LDG.E.LTC128B.U16 R18, desc[UR48][R8.64+0x10] ;  /* 0x0000103008127981 */ /* 0x000164000c1e1520 */
.L_x_44:
[----:B------:R-:W-:Y:S05]  /*3550*/  BSYNC B1 ;  /* 0x0000000000017941 */ /* 0x000fea0003800000 */
.L_x_43:
[----:B0----5:R-:W-:Y:S01]  /*3560*/  IMAD.U32 R12, R18, 0x10000, RZ ;  /* 0x00010000120c7824 */ /* 0x021fe200078e00ff */
[----:B------:R-:W-:Y:S01]  /*3570*/  ISETP.GT.AND P0, PT, R0, 0x8, P0 ;  /* 0x000000080000780c */ /* 0x000fe20000704270 */
[----:B------:R-:W-:Y:S02]  /*3580*/  BSSY B1, `(.L_x_45) ;  /* 0x0000007000017945 */ /* 0x000fe40003800000 */
[----:B---3--:R-:W-:-:S04]  /*3590*/  FMUL R13, R12, R65 ;  /* 0x000000410c0d7220 */ /* 0x008fc80000400000 */
[----:B------:R-:W-:-:S05]  /*35a0*/  FFMA R13, R62, R64, R13 ;  /* 0x000000403e0d7223 */ /* 0x000fca000000000d */
[----:B------:R-:W-:-:S05]  /*35b0*/  F2FP.BF16.F32.PACK_AB R13, RZ, R13 ;  /* 0x0000000dff0d723e */ /* 0x000fca00000010ff */
[----:B------:R0:W-:Y:S01]  /*35c0*/  @P1 STG.E.U16 desc[UR48][R10.64+0x10], R13 ;  /* 0x0000100d0a001986 */ /* 0x0001e2000c101530 */
[----:B------:R-:W-:Y:S05]  /*35d0*/  @!P0 BRA `(.L_x_46) ;  /* 0x0000000000048947 */ /* 0x000fea0003800000 */
[----:B------:R3:W5:Y:S02]  /*35e0*/  LDG.E.LTC128B.U16 R18, desc[UR48][R8.64+0x12] ;  /* 0x0000123008127981 */ /* 0x000764000c1e1520 */
.L_x_46:
[----:B------:R-:W-:Y:S05]  /*35f0*/  BSYNC B1 ;  /* 0x0000000000017941 */ /* 0x000fea0003800000 */
.L_x_45:
        /* <DEDUP_REMOVED lines=10> */
.L_x_48:
[----:B------:R-:W-:Y:S05]  /*36a0*/  BSYNC B1 ;  /* 0x0000000000017941 */ /* 0x000fea0003800000 */
.L_x_47:
[----:B0----5:R-:W-:Y:S01]  /*36b0*/  IMAD.U32 R12, R18, 0x10000, RZ ;  /* 0x00010000120c7824 */ /* 0x021fe200078e00ff */
        /* <DEDUP_REMOVED lines=9> */
.L_x_50:
[----:B------:R-:W-:Y:S05]  /*3750*/  BSYNC B1 ;  /* 0x0000000000017941 */ /* 0x000fea0003800000 */
.L_x_49:
        /* <DEDUP_REMOVED lines=9> */
.L_x_52:
[----:B------:R-:W-:Y:S05]  /*37f0*/  BSYNC B1 ;  /* 0x0000000000017941 */ /* 0x000fea0003800000 */
.L_x_51:
[----:B0----5:R-:W-:Y:S01]  /*3800*/  IMAD.U32 R12, R18, 0x10000, RZ ;  /* 0x00010000120c7824 */ /* 0x021fe200078e00ff */
        /* <DEDUP_REMOVED lines=8> */
.L_x_54:
[----:B------:R-:W-:Y:S05]  /*3890*/  BSYNC B1 ;  /* 0x0000000000017941 */ /* 0x000fea0003800000 */
.L_x_53:
        /* <DEDUP_REMOVED lines=10> */
.L_x_56:
[----:B------:R-:W-:Y:S05]  /*3940*/  BSYNC B1 ;  /* 0x0000000000017941 */ /* 0x000fea0003800000 */
.L_x_55:
        /* <DEDUP_REMOVED lines=10> */
.L_x_58:
[----:B------:R-:W-:Y:S05]  /*39f0*/  BSYNC B1 ;  /* 0x0000000000017941 */ /* 0x000fea0003800000 */
.L_x_57:
        /* <DEDUP_REMOVED lines=9> */
.L_x_60:
[----:B------:R-:W-:Y:S05]  /*3a90*/  BSYNC B1 ;  /* 0x0000000000017941 */ /* 0x000fea0003800000 */
.L_x_59:
        /* <DEDUP_REMOVED lines=9> */
.L_x_62:
[----:B------:R-:W-:Y:S05]  /*3b30*/  BSYNC B1 ;  /* 0x0000000000017941 */ /* 0x000fea0003800000 */
.L_x_61:
        /* <DEDUP_REMOVED lines=10> */
.L_x_64:
[----:B------:R-:W-:Y:S05]  /*3be0*/  BSYNC B1 ;  /* 0x0000000000017941 */ /* 0x000fea0003800000 */
.L_x_63:
        /* <DEDUP_REMOVED lines=10> */
.L_x_66:
[----:B------:R-:W-:Y:S05]  /*3c90*/  BSYNC B1 ;  /* 0x0000000000017941 */ /* 0x000fea0003800000 */
.L_x_65:
        /* <DEDUP_REMOVED lines=9> */
.L_x_68:
[----:B------:R-:W-:Y:S05]  /*3d30*/  BSYNC B1 ;  /* 0x0000000000017941 */ /* 0x000fea0003800000 */
.L_x_67:
        /* <DEDUP_REMOVED lines=9> */
.L_x_70:
[----:B------:R-:W-:Y:S05]  /*3dd0*/  BSYNC B1 ;  /* 0x0000000000017941 */ /* 0x000fea0003800000 */
.L_x_69:
        /* <DEDUP_REMOVED lines=10> */
.L_x_72:
[----:B------:R-:W-:Y:S05]  /*3e80*/  BSYNC B1 ;  /* 0x0000000000017941 */ /* 0x000fea0003800000 */
.L_x_71:
        /* <DEDUP_REMOVED lines=10> */
.L_x_74:
[----:B------:R-:W-:Y:S05]  /*3f30*/  BSYNC B1 ;  /* 0x0000000000017941 */ /* 0x000fea0003800000 */
.L_x_73:
        /* <DEDUP_REMOVED lines=9> */
.L_x_76:
[----:B------:R-:W-:Y:S05]  /*3fd0*/  BSYNC B1 ;  /* 0x0000000000017941 */ /* 0x000fea0003800000 */
.L_x_75:
        /* <DEDUP_REMOVED lines=9> */
.L_x_78:
[----:B------:R-:W-:Y:S05]  /*4070*/  BSYNC B1 ;  /* 0x0000000000017941 */ /* 0x000fea0003800000 */
.L_x_77:
        /* <DEDUP_REMOVED lines=10> */
.L_x_80:
[----:B------:R-:W-:Y:S05]  /*4120*/  BSYNC B1 ;  /* 0x0000000000017941 */ /* 0x000fea0003800000 */
.L_x_79:
        /* <DEDUP_REMOVED lines=10> */
.L_x_82:
[----:B------:R-:W-:Y:S05]  /*41d0*/  BSYNC B1 ;  /* 0x0000000000017941 */ /* 0x000fea0003800000 */
.L_x_81:
        /* <DEDUP_REMOVED lines=9> */
.L_x_84:
[----:B------:R-:W-:Y:S05]  /*4270*/  BSYNC B1 ;  /* 0x0000000000017941 */ /* 0x000fea0003800000 */
.L_x_83:
        /* <DEDUP_REMOVED lines=9> */
.L_x_86:
[----:B------:R-:W-:Y:S05]  /*4310*/  BSYNC B1 ;  /* 0x0000000000017941 */ /* 0x000fea0003800000 */
.L_x_85:
        /* <DEDUP_REMOVED lines=10> */
.L_x_88:
[----:B------:R-:W-:Y:S05]  /*43c0*/  BSYNC B1 ;  /* 0x0000000000017941 */ /* 0x000fea0003800000 */
.L_x_87:
        /* <DEDUP_REMOVED lines=10> */
.L_x_90:
[----:B------:R-:W-:Y:S05]  /*4470*/  BSYNC B1 ;  /* 0x0000000000017941 */ /* 0x000fea0003800000 */
.L_x_89:
        /* <DEDUP_REMOVED lines=9> */
.L_x_92:
[----:B------:R-:W-:Y:S05]  /*4510*/  BSYNC B1 ;  /* 0x0000000000017941 */ /* 0x000fea0003800000 */
.L_x_91:
        /* <DEDUP_REMOVED lines=9> */
.L_x_94:
[----:B------:R-:W-:Y:S05]  /*45b0*/  BSYNC B1 ;  /* 0x0000000000017941 */ /* 0x000fea0003800000 */
.L_x_93:
        /* <DEDUP_REMOVED lines=10> */
.L_x_96:
[----:B------:R-:W-:Y:S05]  /*4660*/  BSYNC B1 ;  /* 0x0000000000017941 */ /* 0x000fea0003800000 */
.L_x_95:
        /* <DEDUP_REMOVED lines=10> */
.L_x_98:
[----:B------:R-:W-:Y:S05]  /*4710*/  BSYNC B1 ;  /* 0x0000000000017941 */ /* 0x000fea0003800000 */
.L_x_97:
        /* <DEDUP_REMOVED lines=9> */
.L_x_100:
[----:B------:R-:W-:Y:S05]  /*47b0*/  BSYNC B1 ;  /* 0x0000000000017941 */ /* 0x000fea0003800000 */
.L_x_99:
        /* <DEDUP_REMOVED lines=9> */
.L_x_102:
[----:B------:R-:W-:Y:S05]  /*4850*/  BSYNC B1 ;  /* 0x0000000000017941 */ /* 0x000fea0003800000 */
.L_x_101:
        /* <DEDUP_REMOVED lines=10> */
.L_x_104:
[----:B------:R-:W-:Y:S05]  /*4900*/  BSYNC B1 ;  /* 0x0000000000017941 */ /* 0x000fea0003800000 */
.L_x_103:
        /* <DEDUP_REMOVED lines=10> */
.L_x_106:
[----:B------:R-:W-:Y:S05]  /*49b0*/  BSYNC B1 ;  /* 0x0000000000017941 */ /* 0x000fea0003800000 */
.L_x_105:
[----:B0---45:R-:W-:Y:S01]  /*49c0*/  IMAD.U32 R4, R18, 0x10000, RZ ;  /* 0x0001000012047824 */ /* 0x031fe200078e00ff */
        /* <DEDUP_REMOVED lines=8> */
.L_x_108:
[----:B------:R-:W-:Y:S05]  /*4a50*/  BSYNC B1 ;  /* 0x0000000000017941 */ /* 0x000fea0003800000 */
.L_x_107:
[----:B0----5:R-:W-:Y:S01]  /*4a60*/  IMAD.U32 R4, R18, 0x10000, RZ ;  /* 0x0001000012047824 */ /* 0x021fe200078e00ff */
[----:B------:R-:W-:Y:S01]  /*4a70*/  ISETP.GT.AND P0, PT, R0, 0x8, P0 ;  /* 0x000000080000780c */ /* 0x000fe20000704270 */
[----:B------:R-:W-:Y:S01]  /*4a80*/  @P1 IMAD.MOV.U32 R5, RZ, RZ, R11 ;  /* 0x000000ffff051224 */ /* 0x000fe200078e000b */
[----:B------:R-:W-:Y:S01]  /*4a90*/  BSSY B1, `(.L_x_109) ;  /* 0x0000008000017945 */ /* 0x000fe20003800000 */
[----:B------:R-:W-:Y:S01]  /*4aa0*/  FMUL R3, R4, R65 ;  /* 0x0000004104037220 */ /* 0x000fe20000400000 */
[----:B------:R-:W-:-:S03]  /*4ab0*/  @P1 IMAD.MOV.U32 R4, RZ, RZ, R10 ;  /* 0x000000ffff041224 */ /* 0x000fc600078e000a */
[----:B------:R-:W-:-:S05]  /*4ac0*/  FFMA R3, R30, R64, R3 ;  /* 0x000000401e037223 */ /* 0x000fca0000000003 */
[----:B------:R-:W-:-:S05]  /*4ad0*/  F2FP.BF16.F32.PACK_AB R3, RZ, R3 ;  /* 0x00000003ff03723e */ /* 0x000fca00000010ff */
[----:B------:R0:W-:Y:S01]  /*4ae0*/  @P1 STG.E.U16 desc[UR48][R4.64+0x90], R3 ;  /* 0x0000900304001986 */ /* 0x0001e2000c101530 */
[----:B------:R-:W-:Y:S05]  /*4af0*/  @!P0 BRA `(.L_x_110) ;  /* 0x0000000000048947 */ /* 0x000fea0003800000 */
[----:B------:R0:W5:Y:S02]  /*4b00*/  LDG.E.LTC128B.U16 R18, desc[UR48][R8.64+0x92] ;  /* 0x0000923008127981 */ /* 0x000164000c1e1520 */
.L_x_110:
[----:B------:R-:W-:Y:S05]  /*4b10*/  BSYNC B1 ;  /* 0x0000000000017941 */ /* 0x000fea0003800000 */
.L_x_109:
[----:B------:R-:W-:Y:S05]  /*4b20*/  @!P0 BRA `(.L_x_111) ;  /* 0x0000000c00008947 */ /* 0x000fea0003800000 */
[----:B-----5:R-:W-:-:S04]  /*4b30*/  IMAD.U32 R18, R18, 0x10000, RZ ;  /* 0x0001000012127824 */ /* 0x020fc800078e00ff */
[----:B------:R-:W-:-:S04]  /*4b40*/  FMUL R18, R18, R65 ;  /* 0x0000004112127220 */ /* 0x000fc80000400000 */
[----:B------:R-:W-:-:S05]  /*4b50*/  FFMA R18, R31, R64, R18 ;  /* 0x000000401f127223 */ /* 0x000fca0000000012 */
[----:B------:R-:W-:-:S05]  /*4b60*/  F2FP.BF16.F32.PACK_AB R18, RZ, R18 ;  /* 0x00000012ff12723e */ /* 0x000fca00000010ff */
[----:B------:R0:W-:Y:S01]  /*4b70*/  STG.E.U16 desc[UR48][R10.64+0x92], R18 ;  /* 0x000092120a007986 */ /* 0x0001e2000c101530 */
[----:B------:R-:W-:Y:S05]  /*4b80*/  BRA `(.L_x_111) ;  /* 0x0000000800e87947 */ /* 0x000fea0003800000 */
.L_x_34:
[----:B------:R-:W-:Y:S01]  /*4b90*/  ULDC.64 UR4, c[0x0][0x5c0] ;  /* 0x0001700000047ab9 */ /* 0x000fe20000000a00 */
[----:B------:R-:W-:Y:S01]  /*4ba0*/  ISETP.GT.AND P3, PT, R3, 0x1, PT ;  /* 0x000000010300780c */ /* 0x000fe20003f64270 */
[-C--:B------:R-:W-:Y:S01]  /*4bb0*/  FMUL R56, R56, R64.reuse ;  /* 0x0000004038387220 */ /* 0x080fe20000400000 */
[----:B------:R-:W-:Y:S01]  /*4bc0*/  LEA R4, P0, R78, UR4, 0x1 ;  /* 0x000000044e047c11 */ /* 0x000fe2000f8008ff */
[-C--:B------:R-:W-:Y:S01]  /*4bd0*/  FMUL R57, R57, R64.reuse ;  /* 0x0000004039397220 */ /* 0x080fe20000400000 */
[----:B------:R-:W-:Y:S01]  /*4be0*/  ISETP.GT.AND P1, PT, R0, 0x8, P1 ;  /* 0x000000080000780c */ /* 0x000fe20000f24270 */
[-C--:B------:R-:W-:Y:S01]  /*4bf0*/  FMUL R58, R58, R64.reuse ;  /* 0x000000403a3a7220 */ /* 0x080fe20000400000 */
[----:B------:R-:W-:Y:S01]  /*4c00*/  LEA.HI.X R5, R78, UR5, R7, 0x1, P0 ;  /* 0x000000054e057c11 */ /* 0x000fe200080f0c07 */
[-C--:B------:R-:W-:Y:S01]  /*4c10*/  FMUL R59, R59, R64.reuse ;  /* 0x000000403b3b7220 */ /* 0x080fe20000400000 */
[----:B------:R-:W-:Y:S01]  /*4c20*/  ISETP.GT.AND P0, PT, R0, RZ, P3 ;  /* 0x000000ff0000720c */ /* 0x000fe20001f04270 */
[----:B------:R-:W-:Y:S01]  /*4c30*/  FMUL R60, R60, R64 ;  /* 0x000000403c3c7220 */ /* 0x000fe20000400000 */
[----:B------:R-:W-:Y:S01]  /*4c40*/  F2FP.BF16.F32.PACK_AB R56, RZ, R56 ;  /* 0x00000038ff38723e */ /* 0x000fe200000010ff */
[-C--:B------:R-:W-:Y:S01]  /*4c50*/  FMUL R61, R61, R64.reuse ;  /* 0x000000403d3d7220 */ /* 0x080fe20000400000 */
[----:B------:R-:W-:Y:S01]  /*4c60*/  F2FP.BF16.F32.PACK_AB R57, RZ, R57 ;  /* 0x00000039ff39723e */ /* 0x000fe200000010ff */
[-C--:B------:R-:W-:Y:S01]  /*4c70*/  FMUL R62, R62, R64.reuse ;  /* 0x000000403e3e7220 */ /* 0x080fe20000400000 */
[----:B------:R-:W-:Y:S01]  /*4c80*/  ISETP.GT.AND P3, PT, R0, 0x8, P3 ;  /* 0x000000080000780c */ /* 0x000fe20001f64270 */
[----:B------:R-:W-:Y:S01]  /*4c90*/  @P2 STG.E.U16 desc[UR48][R4.64], R56 ;  /* 0x0000003804002986 */ /* 0x000fe2000c101530 */
[----:B------:R-:W-:Y:S01]  /*4ca0*/  ISETP.GT.AND P2, PT, R3, 0x8, PT ;  /* 0x000000080300780c */ /* 0x000fe20003f44270 */
[-C--:B------:R-:W-:Y:S01]  /*4cb0*/  FMUL R63, R63, R64.reuse ;  /* 0x000000403f3f7220 */ /* 0x080fe20000400000 */
[----:B------:R-:W-:Y:S01]  /*4cc0*/  SHF.L.U64.HI R7, R72, 0x1, R71 ;  /* 0x0000000148077819 */ /* 0x000fe20000010247 */
[----:B------:R-:W-:Y:S01]  /*4cd0*/  FMUL R48, R48, R64 ;  /* 0x0000004030307220 */ /* 0x000fe20000400000 */
[----:B------:R-:W-:Y:S01]  /*4ce0*/  LEA R6, P4, R72, R4, 0x1 ;  /* 0x0000000448067211 */ /* 0x000fe200078808ff */
[----:B------:R-:W-:Y:S01]  /*4cf0*/  @P0 STG.E.U16 desc[UR48][R4.64+0x2], R57 ;  /* 0x0000023904000986 */ /* 0x000fe2000c101530 */
[----:B------:R-:W-:Y:S01]  /*4d00*/  ISETP.GT.AND P5, PT, R0, RZ, P2 ;  /* 0x000000ff0000720c */ /* 0x000fe200017a4270 */
[----:B------:R-:W-:Y:S01]  /*4d10*/  FMUL R49, R49, R64 ;  /* 0x0000004031317220 */ /* 0x000fe20000400000 */
[----:B------:R-:W-:Y:S01]  /*4d20*/  ISETP.GT.AND P0, PT, R3, 0x9, PT ;  /* 0x000000090300780c */ /* 0x000fe20003f04270 */
[----:B------:R-:W-:Y:S01]  /*4d30*/  IMAD.X R7, R7, 0x1, R5, P4 ;  /* 0x0000000107077824 */ /* 0x000fe200020e0605 */
[----:B------:R-:W-:Y:S01]  /*4d40*/  F2FP.BF16.F32.PACK_AB R58, RZ, R58 ;  /* 0x0000003aff3a723e */ /* 0x000fe200000010ff */
[-C--:B------:R-:W-:Y:S01]  /*4d50*/  FMUL R50, R50, R64.reuse ;  /* 0x0000004032327220 */ /* 0x080fe20000400000 */
[----:B------:R-:W-:Y:S01]  /*4d60*/  F2FP.BF16.F32.PACK_AB R59, RZ, R59 ;  /* 0x0000003bff3b723e */ /* 0x000fe200000010ff */
[----:B------:R-:W-:Y:S01]  /*4d70*/  FMUL R51, R51, R64 ;  /* 0x0000004033337220 */ /* 0x000fe20000400000 */
[----:B------:R-:W-:Y:S01]  /*4d80*/  ISETP.GT.AND P4, PT, R0, RZ, P0 ;  /* 0x000000ff0000720c */ /* 0x000fe20000784270 */
[----:B------:R-:W-:Y:S01]  /*4d90*/  @P1 STG.E.U16 desc[UR48][R6.64], R58 ;  /* 0x0000003a06001986 */ /* 0x000fe2000c101530 */
[----:B------:R-:W-:Y:S01]  /*4da0*/  F2FP.BF16.F32.PACK_AB R60, RZ, R60 ;  /* 0x0000003cff3c723e */ /* 0x000fe200000010ff */
[-C--:B------:R-:W-:Y:S01]  /*4db0*/  FMUL R52, R52, R64.reuse ;  /* 0x0000004034347220 */ /* 0x080fe20000400000 */
[C---:B------:R-:W-:Y:S01]  /*4dc0*/  ISETP.GT.AND P1, PT, R0.reuse, 0x8, P2 ;  /* 0x000000080000780c */ /* 0x040fe20001724270 */
[----:B------:R-:W-:Y:S01]  /*4dd0*/  @P3 STG.E.U16 desc[UR48][R6.64+0x2], R59 ;  /* 0x0000023b06003986 */ /* 0x000fe2000c101530 */
[----:B------:R-:W-:Y:S01]  /*4de0*/  ISETP.GT.AND P2, PT, R3, 0x10, PT ;  /* 0x000000100300780c */ /* 0x000fe20003f44270 */
[-C--:B------:R-:W-:Y:S01]  /*4df0*/  FMUL R53, R53, R64.reuse ;  /* 0x0000004035357220 */ /* 0x080fe20000400000 */
[----:B------:R-:W-:Y:S01]  /*4e00*/  ISETP.GT.AND P3, PT, R0, 0x8, P0 ;  /* 0x000000080000780c */ /* 0x000fe20000764270 */
[----:B------:R-:W-:Y:S01]  /*4e10*/  @P5 STG.E.U16 desc[UR48][R4.64+0x10], R60 ;  /* 0x0000103c04005986 */ /* 0x000fe2000c101530 */
[----:B------:R-:W-:Y:S01]  /*4e20*/  F2FP.BF16.F32.PACK_AB R61, RZ, R61 ;  /* 0x0000003dff3d723e */ /* 0x000fe200000010ff */
[-C--:B------:R-:W-:Y:S01]  /*4e30*/  FMUL R54, R54, R64.reuse ;  /* 0x0000004036367220 */ /* 0x080fe20000400000 */
[----:B------:R-:W-:Y:S01]  /*4e40*/  ISETP.GT.AND P5, PT, R0, RZ, P2 ;  /* 0x000000ff0000720c */ /* 0x000fe200017a4270 */
[----:B------:R-:W-:Y:S01]  /*4e50*/  FMUL R55, R55, R64 ;  /* 0x0000004037377220 */ /* 0x000fe20000400000 */
[----:B------:R-:W-:Y:S01]  /*4e60*/  ISETP.GT.AND P0, PT, R3, 0x11, PT ;  /* 0x000000110300780c */ /* 0x000fe20003f04270 */
[----:B------:R-:W-:Y:S01]  /*4e70*/  @P4 STG.E.U16 desc[UR48][R4.64+0x12], R61 ;  /* 0x0000123d04004986 */ /* 0x000fe2000c101530 */
        /* <DEDUP_REMOVED lines=72> */
[----:B------:R-:W-:Y:S01]  /*5300*/  F2FP.BF16.F32.PACK_AB R45, RZ, R45 ;  /* 0x0000002dff2d723e */ /* 0x000fe200000010ff */
[----:B------:R-:W-:Y:S01]  /*5310*/  @P5 STG.E.U16 desc[UR48][R4.64+0x50], R44 ;  /* 0x0000502c04005986 */ /* 0x000fe2000c101530 */
[----:B------:R-:W-:Y:S01]  /*5320*/  ISETP.GT.AND P0, PT, R0, 0x8, P0 ;  /* 0x000000080000780c */ /* 0x000fe20000704270 */
[-C--:B------:R-:W-:Y:S01]  /*5330*/  FMUL R30, R30, R64.reuse ;  /* 0x000000401e1e7220 */ /* 0x080fe20000400000 */
[----:B------:R-:W-:Y:S01]  /*5340*/  ISETP.GT.AND P5, PT, R0, RZ, P3 ;  /* 0x000000ff0000720c */ /* 0x000fe20001fa4270 */
[----:B------:R-:W-:Y:S01]  /*5350*/  @P4 STG.E.U16 desc[UR48][R4.64+0x52], R45 ;  /* 0x0000522d04004986 */ /* 0x000fe2000c101530 */
[----:B------:R-:W-:Y:S01]  /*5360*/  ISETP.GT.AND P1, PT, R3, 0x31, PT ;  /* 0x000000310300780c */ /* 0x000fe20003f24270 */
[----:B------:R-:W-:Y:S01]  /*5370*/  FMUL R31, R31, R64 ;  /* 0x000000401f1f7220 */ /* 0x000fe20000400000 */
[----:B------:R-:W-:-:S02]  /*5380*/  F2FP.BF16.F32.PACK_AB R46, RZ, R46 ;  /* 0x0000002eff2e723e */ /* 0x000fc400000010ff */
[C---:B------:R-:W-:Y:S02]  /*5390*/  ISETP.GT.AND P4, PT, R0.reuse, RZ, P1 ;  /* 0x000000ff0000720c */ /* 0x040fe40000f84270 */
[----:B------:R-:W-:Y:S01]  /*53a0*/  F2FP.BF16.F32.PACK_AB R47, RZ, R47 ;  /* 0x0000002fff2f723e */ /* 0x000fe200000010ff */
[----:B------:R-:W-:Y:S01]  /*53b0*/  @P2 STG.E.U16 desc[UR48][R6.64+0x50], R46 ;  /* 0x0000502e06002986 */ /* 0x000fe2000c101530 */
[----:B------:R-:W-:Y:S02]  /*53c0*/  F2FP.BF16.F32.PACK_AB R32, RZ, R32 ;  /* 0x00000020ff20723e */ /* 0x000fe400000010ff */
[----:B------:R-:W-:Y:S01]  /*53d0*/  F2FP.BF16.F32.PACK_AB R33, RZ, R33 ;  /* 0x00000021ff21723e */ /* 0x000fe200000010ff */
[----:B------:R-:W-:Y:S01]  /*53e0*/  @P0 STG.E.U16 desc[UR48][R6.64+0x52], R47 ;  /* 0x0000522f06000986 */ /* 0x000fe2000c101530 */
[C---:B------:R-:W-:Y:S02]  /*53f0*/  ISETP.GT.AND P0, PT, R0.reuse, 0x8, P3 ;  /* 0x000000080000780c */ /* 0x040fe40001f04270 */
[----:B------:R-:W-:Y:S01]  /*5400*/  F2FP.BF16.F32.PACK_AB R34, RZ, R34 ;  /* 0x00000022ff22723e */ /* 0x000fe200000010ff */
[----:B------:R-:W-:Y:S01]  /*5410*/  @P5 STG.E.U16 desc[UR48][R4.64+0x60], R32 ;  /* 0x0000602004005986 */ /* 0x000fe2000c101530 */
[----:B------:R-:W-:-:S02]  /*5420*/  ISETP.GT.AND P5, PT, R0, 0x8, P1 ;  /* 0x000000080000780c */ /* 0x000fc40000fa4270 */
[C---:B------:R-:W-:Y:S01]  /*5430*/  ISETP.GT.AND P1, PT, R3.reuse, 0x39, PT ;  /* 0x000000390300780c */ /* 0x040fe20003f24270 */
[----:B------:R-:W-:Y:S01]  /*5440*/  @P4 STG.E.U16 desc[UR48][R4.64+0x62], R33 ;  /* 0x0000622104004986 */ /* 0x000fe2000c101530 */
[----:B------:R-:W-:Y:S02]  /*5450*/  ISETP.GT.AND P4, PT, R3, 0x38, PT ;  /* 0x000000380300780c */ /* 0x000fe40003f84270 */
[----:B------:R-:W-:Y:S02]  /*5460*/  F2FP.BF16.F32.PACK_AB R35, RZ, R35 ;  /* 0x00000023ff23723e */ /* 0x000fe400000010ff */
[C---:B------:R-:W-:Y:S01]  /*5470*/  ISETP.GT.AND P2, PT, R0.reuse, RZ, P4 ;  /* 0x000000ff0000720c */ /* 0x040fe20002744270 */
[----:B------:R-:W-:Y:S01]  /*5480*/  @P0 STG.E.U16 desc[UR48][R6.64+0x60], R34 ;  /* 0x0000602206000986 */ /* 0x000fe2000c101530 */
[C---:B------:R-:W-:Y:S02]  /*5490*/  ISETP.GT.AND P3, PT, R0.reuse, RZ, P1 ;  /* 0x000000ff0000720c */ /* 0x040fe40000f64270 */
[C---:B------:R-:W-:Y:S01]  /*54a0*/  ISETP.GT.AND P4, PT, R0.reuse, 0x8, P4 ;  /* 0x000000080000780c */ /* 0x040fe20002784270 */
[----:B------:R-:W-:Y:S01]  /*54b0*/  @P5 STG.E.U16 desc[UR48][R6.64+0x62], R35 ;  /* 0x0000622306005986 */ /* 0x000fe2000c101530 */
[----:B------:R-:W-:-:S02]  /*54c0*/  ISETP.GT.AND P5, PT, R0, 0x8, P1 ;  /* 0x000000080000780c */ /* 0x000fc40000fa4270 */
[----:B------:R-:W-:Y:S02]  /*54d0*/  F2FP.BF16.F32.PACK_AB R36, RZ, R36 ;  /* 0x00000024ff24723e */ /* 0x000fe400000010ff */
[----:B------:R-:W-:Y:S02]  /*54e0*/  F2FP.BF16.F32.PACK_AB R37, RZ, R37 ;  /* 0x00000025ff25723e */ /* 0x000fe400000010ff */
[----:B------:R-:W-:Y:S01]  /*54f0*/  F2FP.BF16.F32.PACK_AB R38, RZ, R38 ;  /* 0x00000026ff26723e */ /* 0x000fe200000010ff */
[----:B------:R-:W-:Y:S01]  /*5500*/  @P2 STG.E.U16 desc[UR48][R4.64+0x70], R36 ;  /* 0x0000702404002986 */ /* 0x000fe2000c101530 */
[----:B------:R-:W-:Y:S02]  /*5510*/  F2FP.BF16.F32.PACK_AB R39, RZ, R39 ;  /* 0x00000027ff27723e */ /* 0x000fe400000010ff */
[C---:B------:R-:W-:Y:S01]  /*5520*/  ISETP.GT.AND P2, PT, R3.reuse, 0x41, PT ;  /* 0x000000410300780c */ /* 0x040fe20003f44270 */
[----:B------:R-:W-:Y:S01]  /*5530*/  @P3 STG.E.U16 desc[UR48][R4.64+0x72], R37 ;  /* 0x0000722504003986 */ /* 0x000fe2000c101530 */
[----:B------:R-:W-:-:S02]  /*5540*/  ISETP.GT.AND P3, PT, R3, 0x40, PT ;  /* 0x000000400300780c */ /* 0x000fc40003f64270 */
[----:B------:R-:W-:Y:S01]  /*5550*/  F2FP.BF16.F32.PACK_AB R24, RZ, R24 ;  /* 0x00000018ff18723e */ /* 0x000fe200000010ff */
[----:B------:R-:W-:Y:S01]  /*5560*/  @P4 STG.E.U16 desc[UR48][R6.64+0x70], R38 ;  /* 0x0000702606004986 */ /* 0x000fe2000c101530 */
[C---:B------:R-:W-:Y:S02]  /*5570*/  ISETP.GT.AND P4, PT, R0.reuse, RZ, P2 ;  /* 0x000000ff0000720c */ /* 0x040fe40001784270 */
[----:B------:R-:W-:Y:S01]  /*5580*/  F2FP.BF16.F32.PACK_AB R25, RZ, R25 ;  /* 0x00000019ff19723e */ /* 0x000fe200000010ff */
[----:B------:R-:W-:Y:S01]  /*5590*/  @P5 STG.E.U16 desc[UR48][R6.64+0x72], R39 ;  /* 0x0000722706005986 */ /* 0x000fe2000c101530 */
[----:B------:R-:W-:Y:S02]  /*55a0*/  ISETP.GT.AND P5, PT, R0, RZ, P3 ;  /* 0x000000ff0000720c */ /* 0x000fe40001fa4270 */
[C---:B------:R-:W-:Y:S02]  /*55b0*/  ISETP.GT.AND P1, PT, R3.reuse, 0x48, PT ;  /* 0x000000480300780c */ /* 0x040fe40003f24270 */
[----:B------:R-:W-:-:S02]  /*55c0*/  ISETP.GT.AND P0, PT, R3, 0x49, PT ;  /* 0x000000490300780c */ /* 0x000fc40003f04270 */
[C---:B------:R-:W-:Y:S02]  /*55d0*/  ISETP.GT.AND P3, PT, R0.reuse, 0x8, P3 ;  /* 0x000000080000780c */ /* 0x040fe40001f64270 */
[C---:B------:R-:W-:Y:S02]  /*55e0*/  ISETP.GT.AND P2, PT, R0.reuse, 0x8, P2 ;  /* 0x000000080000780c */ /* 0x040fe40001744270 */
[----:B------:R-:W-:Y:S02]  /*55f0*/  F2FP.BF16.F32.PACK_AB R26, RZ, R26 ;  /* 0x0000001aff1a723e */ /* 0x000fe400000010ff */
[----:B------:R-:W-:Y:S01]  /*5600*/  F2FP.BF16.F32.PACK_AB R27, RZ, R27 ;  /* 0x0000001bff1b723e */ /* 0x000fe200000010ff */
[----:B------:R-:W-:Y:S01]  /*5610*/  @P5 STG.E.U16 desc[UR48][R4.64+0x80], R24 ;  /* 0x0000801804005986 */ /* 0x000fe2000c101530 */
[C---:B------:R-:W-:Y:S02]  /*5620*/  ISETP.GT.AND P5, PT, R0.reuse, RZ, P0 ;  /* 0x000000ff0000720c */ /* 0x040fe400007a4270 */
[C---:B------:R-:W-:Y:S01]  /*5630*/  ISETP.GT.AND P0, PT, R0.reuse, 0x8, P0 ;  /* 0x000000080000780c */ /* 0x040fe20000704270 */
[----:B------:R-:W-:Y:S01]  /*5640*/  @P4 STG.E.U16 desc[UR48][R4.64+0x82], R25 ;  /* 0x0000821904004986 */ /* 0x000fe2000c101530 */
[----:B------:R-:W-:-:S02]  /*5650*/  ISETP.GT.AND P4, PT, R0, RZ, P1 ;  /* 0x000000ff0000720c */ /* 0x000fc40000f84270 */
[----:B------:R-:W-:Y:S01]  /*5660*/  ISETP.GT.AND P1, PT, R0, 0x8, P1 ;  /* 0x000000080000780c */ /* 0x000fe20000f24270 */
[----:B------:R-:W-:Y:S01]  /*5670*/  @P3 STG.E.U16 desc[UR48][R6.64+0x80], R26 ;  /* 0x0000801a06003986 */ /* 0x000fe2000c101530 */
[----:B------:R-:W-:Y:S02]  /*5680*/  F2FP.BF16.F32.PACK_AB R28, RZ, R28 ;  /* 0x0000001cff1c723e */ /* 0x000fe400000010ff */
[----:B------:R-:W-:Y:S01]  /*5690*/  F2FP.BF16.F32.PACK_AB R29, RZ, R29 ;  /* 0x0000001dff1d723e */ /* 0x000fe200000010ff */
[----:B------:R-:W-:Y:S01]  /*56a0*/  @P2 STG.E.U16 desc[UR48][R6.64+0x82], R27 ;  /* 0x0000821b06002986 */ /* 0x000fe2000c101530 */
[----:B------:R-:W-:Y:S02]  /*56b0*/  F2FP.BF16.F32.PACK_AB R30, RZ, R30 ;  /* 0x0000001eff1e723e */ /* 0x000fe400000010ff */
[----:B------:R-:W-:-:S03]  /*56c0*/  F2FP.BF16.F32.PACK_AB R31, RZ, R31 ;  /* 0x0000001fff1f723e */ /* 0x000fc600000010ff */
[----:B------:R-:W-:Y:S04]  /*56d0*/  @P4 STG.E.U16 desc[UR48][R4.64+0x90], R28 ;  /* 0x0000901c04004986 */ /* 0x000fe8000c101530 */
[----:B------:R0:W-:Y:S02]  /*56e0*/  @P5 STG.E.U16 desc[UR48][R4.64+0x92], R29 ;  /* 0x0000921d04005986 */ /* 0x0001e4000c101530 */
[----:B0-----:R-:W-:Y:S02]  /*56f0*/  @P1 IMAD.MOV.U32 R4, RZ, RZ, R6 ;  /* 0x000000ffff041224 */ /* 0x001fe400078e0006 */
[----:B------:R-:W-:-:S05]  /*5700*/  @P1 IMAD.MOV.U32 R5, RZ, RZ, R7 ;  /* 0x000000ffff051224 */ /* 0x000fca00078e0007 */
[----:B------:R0:W-:Y:S04]  /*5710*/  @P1 STG.E.U16 desc[UR48][R4.64+0x90], R30 ;  /* 0x0000901e04001986 */ /* 0x0001e8000c101530 */
[----:B------:R0:W-:Y:S02]  /*5720*/  @P0 STG.E.U16 desc[UR48][R6.64+0x92], R31 ;  /* 0x0000921f06000986 */ /* 0x0001e4000c101530 */
.L_x_111:
[----:B------:R-:W-:Y:S05]  /*5730*/  BSYNC B0 ;  /* 0x0000000000007941 */ /* 0x000fea0003800000 */
.L_x_33:
[----:B0-----:R-:W2:Y:S01]  /*5740*/  LDL.64 R4, [R1] ;  /* 0x0000000001047983 */ /* 0x001ea20000100a00 */
[----:B------:R-:W-:Y:S01]  /*5750*/  ULDC.64 UR4, c[0x0][0x650] ;  /* 0x0001940000047ab9 */ /* 0x000fe20000000a00 */
[----:B------:R-:W-:Y:S02]  /*5760*/  IMAD.U32 R0, RZ, RZ, UR45 ;  /* 0x0000002dff007e24 */ /* 0x000fe4000f8e00ff */
[----:B------:R-:W-:Y:S02]  /*5770*/  IMAD.MOV.U32 R22, RZ, RZ, -0x1 ;  /* 0xffffffffff167424 */ /* 0x000fe400078e00ff */
[----:B------:R0:W-:Y:S01]  /*5780*/  SYNCS.ARRIVE.TRANS64.A1T0 RZ, [R0+UR41], RZ ;  /* 0x000000ff00ff79a7 */ /* 0x0001e20008100029 */
[----:B-----5:R-:W-:Y:S02]  /*5790*/  IMAD.MOV.U32 R18, RZ, RZ, -0x1 ;  /* 0xffffffffff127424 */ /* 0x020fe400078e00ff */
[----:B------:R-:W-:Y:S01]  /*57a0*/  IMAD.MOV.U32 R19, RZ, RZ, -0x1 ;  /* 0xffffffffff137424 */ /* 0x000fe200078e00ff */
[----:B0-----:R-:W-:-:S02]  /*57b0*/  PRMT R0, RZ, 0x7610, R0 ;  /* 0x00007610ff007816 */ /* 0x001fc40000000000 */
[----:B--2---:R-:W-:-:S05]  /*57c0*/  LEA R16, P0, R4, R16, 0x1 ;  /* 0x0000001004107211 */ /* 0x004fca00078008ff */
[----:B------:R-:W-:Y:S01]  /*57d0*/  IMAD.X R17, R74, 0x1, R17, P0 ;  /* 0x000000014a117824 */ /* 0x000fe200000e0611 */
[----:B------:R-:W-:-:S04]  /*57e0*/  ISETP.GE.U32.AND P0, PT, R16, UR4, PT ;  /* 0x0000000410007c0c */ /* 0x000fc8000bf06070 */
[----:B------:R-:W-:-:S13]  /*57f0*/  ISETP.GE.U32.AND.EX P0, PT, R17, UR5, PT, P0 ;  /* 0x0000000511007c0c */ /* 0x000fda000bf06100 */
[----:B------:R-:W-:Y:S05]  /*5800*/  @P0 BRA `(.L_x_112) ;  /* 0x0000000400500947 */ /* 0x000fea0003800000 */
[----:B-1----:R-:W0:Y:S01]  /*5810*/  LDC.64 R10, c[0x0][0x628] ;  /* 0x00018a00ff0a7b82 */ /* 0x002e220000000a00 */
[----:B------:R-:W1:Y:S01]  /*5820*/  S2R R18, SR_CTAID.X ;  /* 0x0000000000127919 */ /* 0x000e620000002500 */
[----:B---34-:R-:W-:Y:S02]  /*5830*/  IMAD.MOV.U32 R8, RZ, RZ, R16 ;  /* 0x000000ffff087224 */ /* 0x018fe400078e0010 */
[----:B------:R-:W-:Y:S01]  /*5840*/  IMAD.MOV.U32 R9, RZ, RZ, R17 ;  /* 0x000000ffff097224 */ /* 0x000fe200078e0011 */
[----:B------:R-:W2:Y:S03]  /*5850*/  S2R R20, SR_CTAID.Y ;  /* 0x0000000000147919 */ /* 0x000ea60000002600 */
[----:B------:R-:W3:Y:S08]  /*5860*/  LDC R0, c[0x0][0x630] ;  /* 0x00018c00ff007b82 */ /* 0x000ef00000000800 */
[----:B------:R-:W4:Y:S01]  /*5870*/  LDC.64 R14, c[0x0][0x620] ;  /* 0x00018800ff0e7b82 */ /* 0x000f220000000a00 */
[----:B0-----:R-:W-:-:S04]  /*5880*/  ISETP.NE.U32.AND P0, PT, R10, RZ, PT ;  /* 0x000000ff0a00720c */ /* 0x001fc80003f05070 */
[----:B------:R-:W-:-:S13]  /*5890*/  ISETP.NE.AND.EX P0, PT, R11, RZ, PT, P0 ;  /* 0x000000ff0b00720c */ /* 0x000fda0003f05300 */
[----:B-1234-:R-:W-:Y:S05]  /*58a0*/  @!P0 BRA `(.L_x_113) ;  /* 0x0000000000288947 */ /* 0x01efea0003800000 */
[----:B------:R-:W0:Y:S02]  /*58b0*/  LDC R3, c[0x0][0x634] ;  /* 0x00018d00ff037b82 */ /* 0x000e240000000800 */
[----:B0-----:R-:W-:-:S05]  /*58c0*/  IADD3 R3, P0, R16, R3, RZ ;  /* 0x0000000310037210 */ /* 0x001fca0007f1e0ff */
        /* <DEDUP_REMOVED lines=8> */
.L_x_113:
[----:B------:R-:W0:Y:S01]  /*5950*/  LDC.64 R24, c[0x0][0x640] ;  /* 0x00019000ff187b82 */ /* 0x000e220000000a00 */
[-CC-:B------:R-:W-:Y:S01]  /*5960*/  SHF.R.U64 R19, R8, R0.reuse, R9.reuse ;  /* 0x0000000008137219 */ /* 0x180fe20000001209 */
[----:B------:R-:W-:Y:S01]  /*5970*/  ULDC UR4, c[0x0][0x150] ;  /* 0x0000540000047ab9 */ /* 0x000fe20000000800 */
[----:B------:R-:W-:Y:S02]  /*5980*/  SHF.R.U32.HI R0, RZ, R0, R9 ;  /* 0x00000000ff007219 */ /* 0x000fe40000011609 */
[----:B------:R-:W-:Y:S02]  /*5990*/  IADD3 R3, P0, RZ, -R19, RZ ;  /* 0x80000013ff037210 */ /* 0x000fe40007f1e0ff */
[----:B------:R-:W-:Y:S01]  /*59a0*/  I2FP.F32.U32 R7, R18 ;  /* 0x0000001200077245 */ /* 0x000fe20000201000 */
[----:B------:R-:W1:Y:S02]  /*59b0*/  LDC R6, c[0x0][0x618] ;  /* 0x00018600ff067b82 */ /* 0x000e640000000800 */
[----:B------:R-:W-:-:S02]  /*59c0*/  IMAD.X R5, RZ, RZ, ~R0, P0 ;  /* 0x000000ffff057224 */ /* 0x000fc400000e0e00 */
[----:B------:R-:W-:Y:S01]  /*59d0*/  FMUL R7, R7, UR4 ;  /* 0x0000000407077c20 */ /* 0x000fe20008400000 */
[----:B------:R-:W-:Y:S01]  /*59e0*/  ULDC UR4, c[0x0][0x154] ;  /* 0x0000550000047ab9 */ /* 0x000fe20000000800 */
[-C--:B------:R-:W-:Y:S02]  /*59f0*/  IMAD R0, R5, R14.reuse, RZ ;  /* 0x0000000e05007224 */ /* 0x080fe400078e02ff */
[----:B------:R-:W2:Y:S01]  /*5a00*/  LDC R8, c[0x0][0x608] ;  /* 0x00018200ff087b82 */ /* 0x000ea20000000800 */
[C---:B------:R-:W-:Y:S01]  /*5a10*/  IMAD.WIDE.U32 R4, R3.reuse, R14, R16 ;  /* 0x0000000e03047225 */ /* 0x040fe200078e0010 */
[----:B------:R-:W3:Y:S03]  /*5a20*/  F2I.U32.TRUNC.NTZ R7, R7 ;  /* 0x0000000700077305 */ /* 0x000ee6000020f000 */
[----:B------:R-:W-:Y:S01]  /*5a30*/  IMAD R3, R3, R15, R0 ;  /* 0x0000000f03037224 */ /* 0x000fe200078e0200 */
[----:B------:R-:W-:-:S02]  /*5a40*/  I2FP.F32.U32 R0, R20 ;  /* 0x0000001400007245 */ /* 0x000fc40000201000 */
[----:B------:R-:W4:Y:S01]  /*5a50*/  LDC R22, c[0x0][0x658] ;  /* 0x00019600ff167b82 */ /* 0x000f220000000800 */
[----:B------:R-:W-:Y:S01]  /*5a60*/  IMAD.IADD R3, R5, 0x1, R3 ;  /* 0x0000000105037824 */ /* 0x000fe200078e0203 */
[----:B0-----:R-:W-:Y:S01]  /*5a70*/  ISETP.NE.U32.AND P0, PT, R24, RZ, PT ;  /* 0x000000ff1800720c */ /* 0x001fe20003f05070 */
[----:B------:R-:W-:-:S03]  /*5a80*/  FMUL R0, R0, UR4 ;  /* 0x0000000400007c20 */ /* 0x000fc60008400000 */
[----:B------:R-:W-:Y:S01]  /*5a90*/  ISETP.NE.AND.EX P0, PT, R25, RZ, PT, P0 ;  /* 0x000000ff1900720c */ /* 0x000fe20003f05300 */
[----:B------:R0:W0:Y:S01]  /*5aa0*/  F2I.U32.TRUNC.NTZ R14, R0 ;  /* 0x00000000000e7305 */ /* 0x000022000020f000 */
[----:B------:R-:W5:Y:S01]  /*5ab0*/  LDC R9, c[0x0][0x144] ;  /* 0x00005100ff097b82 */ /* 0x000f620000000800 */
[-C--:B-1----:R-:W-:Y:S01]  /*5ac0*/  SHF.R.U64 R10, R4, R6.reuse, R3 ;  /* 0x00000006040a7219 */ /* 0x082fe20000001203 */
[----:B---3--:R-:W-:Y:S01]  /*5ad0*/  IMAD.MOV R7, RZ, RZ, -R7 ;  /* 0x000000ffff077224 */ /* 0x008fe200078e0a07 */
[----:B------:R-:W-:-:S05]  /*5ae0*/  SHF.R.U32.HI R3, RZ, R6, R3 ;  /* 0x00000006ff037219 */ /* 0x000fca0000011603 */
[----:B------:R-:W1:Y:S01]  /*5af0*/  LDC R15, c[0x0][0x148] ;  /* 0x00005200ff0f7b82 */ /* 0x000e620000000800 */
[-CC-:B--2---:R-:W-:Y:S02]  /*5b00*/  SHF.R.U64 R12, R10, R8.reuse, R3.reuse ;  /* 0x000000080a0c7219 */ /* 0x184fe40000001203 */
[----:B------:R-:W-:-:S05]  /*5b10*/  SHF.R.U32.HI R3, RZ, R8, R3 ;  /* 0x00000008ff037219 */ /* 0x000fca0000011603 */
[----:B------:R-:W2:Y:S01]  /*5b20*/  LDC R21, c[0x0][0x600] ;  /* 0x00018000ff157b82 */ /* 0x000ea20000000800 */
[-CC-:B----4-:R-:W-:Y:S02]  /*5b30*/  SHF.R.U64 R13, R12, R22.reuse, R3.reuse ;  /* 0x000000160c0d7219 */ /* 0x190fe40000001203 */
[----:B------:R-:W-:-:S03]  /*5b40*/  SHF.R.U32.HI R5, RZ, R22, R3 ;  /* 0x00000016ff057219 */ /* 0x000fc60000011603 */
[----:B------:R-:W-:Y:S02]  /*5b50*/  IMAD.MOV.U32 R4, RZ, RZ, R13 ;  /* 0x000000ffff047224 */ /* 0x000fe400078e000d */
[----:B------:R-:W3:Y:S01]  /*5b60*/  LDC R26, c[0x0][0x648] ;  /* 0x00019200ff1a7b82 */ /* 0x000ee20000000800 */
[----:B-----5:R-:W-:-:S07]  /*5b70*/  IMAD R22, R9, R7, R18 ;  /* 0x0000000709167224 */ /* 0x020fce00078e0212 */
[----:B------:R-:W4:Y:S08]  /*5b80*/  LDC R27, c[0x0][0x638] ;  /* 0x00018e00ff1b7b82 */ /* 0x000f300000000800 */
[----:B------:R-:W0:Y:S01]  /*5b90*/  LDC R28, c[0x0][0x610] ;  /* 0x00018400ff1c7b82 */ /* 0x000e220000000800 */
[----:B-1----:R-:W-:Y:S05]  /*5ba0*/  @!P0 BRA `(.L_x_114) ;  /* 0x0000000000288947 */ /* 0x002fea0003800000 */
[----:B0-----:R-:W0:Y:S02]  /*5bb0*/  LDC R0, c[0x0][0x64c] ;  /* 0x00019300ff007b82 */ /* 0x001e240000000800 */
        /* <DEDUP_REMOVED lines=9> */
.L_x_114:
[----:B------:R-:W-:Y:S01]  /*5c50*/  ISETP.NE.AND P0, PT, R2, 0x1, PT ;  /* 0x000000010200780c */ /* 0x000fe20003f05270 */
[----:B0-----:R-:W-:Y:S01]  /*5c60*/  IMAD.MOV R14, RZ, RZ, -R14 ;  /* 0x000000ffff0e7224 */ /* 0x001fe200078e0a0e */
[----:B---3--:R-:W-:Y:S01]  /*5c70*/  SHF.R.U64 R0, R4, R26, R5 ;  /* 0x0000001a04007219 */ /* 0x008fe20000001205 */
[----:B--2---:R-:W-:Y:S01]  /*5c80*/  VIADD R5, R21, 0xffffffff ;  /* 0xffffffff15057836 */ /* 0x004fe20000000000 */
[----:B------:R-:W-:-:S03]  /*5c90*/  LOP3.LUT R3, R12, R75, RZ, 0xc0, !PT ;  /* 0x0000004b0c037212 */ /* 0x000fc600078ec0ff */
[----:B------:R-:W-:Y:S01]  /*5ca0*/  IMAD.MOV R4, RZ, RZ, -R0 ;  /* 0x000000ffff047224 */ /* 0x000fe200078e0a00 */
[----:B------:R-:W-:Y:S01]  /*5cb0*/  LOP3.LUT R5, R10, R5, RZ, 0xc0, !PT ;  /* 0x000000050a057212 */ /* 0x000fe200078ec0ff */
[----:B------:R-:W-:Y:S02]  /*5cc0*/  IMAD R3, R70, R0, R3 ;  /* 0x0000000046037224 */ /* 0x000fe400078e0203 */
[----:B----4-:R-:W-:Y:S02]  /*5cd0*/  IMAD R0, R4, R27, R13 ;  /* 0x0000001b04007224 */ /* 0x010fe400078e020d */
[----:B------:R-:W-:Y:S02]  /*5ce0*/  @P0 IMAD R22, R15, R14, R20 ;  /* 0x0000000e0f160224 */ /* 0x000fe400078e0214 */
[----:B------:R-:W-:Y:S02]  /*5cf0*/  IMAD.MOV.U32 R4, RZ, RZ, 0x1 ;  /* 0x00000001ff047424 */ /* 0x000fe400078e00ff */
[----:B------:R-:W-:-:S02]  /*5d00*/  IMAD R22, R3, R28, R22 ;  /* 0x0000001c03167224 */ /* 0x000fc400078e0216 */
[----:B------:R-:W-:Y:S01]  /*5d10*/  IMAD R3, R0, R21, R5 ;  /* 0x0000001500037224 */ /* 0x000fe200078e0205 */
[----:B------:R-:W-:-:S04]  /*5d20*/  PRMT R0, R4, 0x7610, R0 ;  /* 0x0000761004007816 */ /* 0x000fc80000000000 */
[----:B------:R-:W-:Y:S02]  /*5d30*/  SEL R18, R3, R22, !P0 ;  /* 0x0000001603127207 */ /* 0x000fe40004000000 */
[----:B------:R-:W-:-:S07]  /*5d40*/  SEL R22, R22, R3, !P0 ;  /* 0x0000000316167207 */ /* 0x000fce0004000000 */
.L_x_112:
[----:B------:R-:W-:Y:S02]  /*5d50*/  LOP3.LUT P0, RZ, R0, 0xff, RZ, 0xc0, !PT ;  /* 0x000000ff00ff7812 */ /* 0x000fe4000780c0ff */
[----:B------:R-:W-:-:S11]  /*5d60*/  LOP3.LUT R80, R80, 0x1, RZ, 0x3c, !PT ;  /* 0x0000000150507812 */ /* 0x000fd600078e3cff */
[----:B------:R-:W-:Y:S05]  /*5d70*/  @P0 BRA `(.L_x_115) ;  /* 0xffffffb8004c0947 */ /* 0x000fea000383ffff */
[----:B------:R-:W-:Y:S05]  /*5d80*/  EXIT ;  /* 0x000000000000794d */ /* 0x000fea0003800000 */
.L_x_14:
[----:B------:R-:W-:-:S08]  /*5d90*/  ISETP.NE.AND P0, PT, R14, RZ, PT ;  /* 0x000000ff0e00720c */ /* 0x000fd00003f05270 */
[----:B0-----:R-:W0:-:S00]  /*5da0*/  USETMAXREG.DEALLOC.CTAPOOL 0x28 ;  /* 0x00000028000079c8 */ /* 0x001e0000080e0500 */
[----:B------:R-:W-:Y:S05]  /*5db0*/  @P0 EXIT ;  /* 0x000000000000094d */ /* 0x000fea0003800000 */
[----:B0-----:R-:W-:Y:S01]  /*5dc0*/  LOP3.LUT P0, RZ, R3, 0xff, RZ, 0xc0, !PT ;  /* 0x000000ff03ff7812 */ /* 0x001fe2000780c0ff */
[----:B------:R-:W-:Y:S02]  /*5dd0*/  IMAD.MOV.U32 R3, RZ, RZ, 0x1 ;  /* 0x00000001ff037424 */ /* 0x000fe400078e00ff */
[----:B------:R-:W-:-:S10]  /*5de0*/  IMAD.MOV.U32 R8, RZ, RZ, RZ ;  /* 0x000000ffff087224 */ /* 0x000fd400078e00ff */
[----:B------:R-:W-:Y:S05]  /*5df0*/  @!P0 BRA `(.L_x_116) ;  /* 0x0000000c000c8947 */ /* 0x000fea0003800000 */
[----:B------:R-:W-:Y:S01]  /*5e00*/  LOP3.LUT P0, RZ, R5, 0x1f, RZ, 0xc0, !PT ;  /* 0x0000001f05ff7812 */ /* 0x000fe2000780c0ff */
[----:B------:R-:W-:Y:S01]  /*5e10*/  ULDC UR5, c[0x0][0x658] ;  /* 0x0001960000057ab9 */ /* 0x000fe20000000800 */
[----:B------:R-:W-:Y:S01]  /*5e20*/  UMOV UR6, 0xffffffff ;  /* 0xffffffff00067882 */ /* 0x000fe20000000000 */
[----:B------:R-:W-:Y:S01]  /*5e30*/  BSSY B0, `(.L_x_116) ;  /* 0x00000bf000007945 */ /* 0x000fe20003800000 */
[----:B------:R-:W-:Y:S01]  /*5e40*/  USHF.L.U32 UR6, UR6, UR5, URZ ;  /* 0x0000000506067299 */ /* 0x000fe2000800063f */
[C---:B------:R-:W-:Y:S01]  /*5e50*/  ISETP.NE.AND P2, PT, R4.reuse, RZ, PT ;  /* 0x000000ff0400720c */ /* 0x040fe20003f45270 */
[----:B------:R-:W-:Y:S01]  /*5e60*/  IMAD.MOV.U32 R10, RZ, RZ, 0x1 ;  /* 0x00000001ff0a7424 */ /* 0x000fe200078e00ff */
[----:B------:R-:W-:Y:S01]  /*5e70*/  ISETP.NE.OR P0, PT, R4, RZ, !P0 ;  /* 0x000000ff0400720c */ /* 0x000fe20004705670 */
[----:B------:R-:W-:Y:S01]  /*5e80*/  IMAD.MOV.U32 R3, RZ, RZ, 0x1 ;  /* 0x00000001ff037424 */ /* 0x000fe200078e00ff */
[----:B------:R-:W-:Y:S01]  /*5e90*/  LOP3.LUT R9, R23, 0x2, RZ, 0xfc, !PT ;  /* 0x0000000217097812 */ /* 0x000fe200078efcff */
[----:B------:R-:W-:Y:S01]  /*5ea0*/  IMAD.MOV.U32 R8, RZ, RZ, RZ ;  /* 0x000000ffff087224 */ /* 0x000fe200078e00ff */
[----:B------:R-:W-:Y:S01]  /*5eb0*/  ULDC UR4, c[0x0][0x600] ;  /* 0x0001800000047ab9 */ /* 0x000fe20000000800 */
[----:B------:R-:W-:Y:S01]  /*5ec0*/  UMOV UR7, 0x1 ;  /* 0x0000000100077882 */ /* 0x000fe20000000000 */
[----:B------:R-:W-:-:S02]  /*5ed0*/  UIADD3 UR19, UR38, 0x1, URZ ;  /* 0x0000000126137890 */ /* 0x000fc4000fffe03f */
[----:B------:R-:W-:Y:S02]  /*5ee0*/  UIADD3 UR15, UR4, -0x1, URZ ;  /* 0xffffffff040f7890 */ /* 0x000fe4000fffe03f */
[----:B------:R-:W-:Y:S02]  /*5ef0*/  USHF.L.U32 UR17, UR7, UR5, URZ ;  /* 0x0000000507117299 */ /* 0x000fe4000800063f */
[----:B------:R-:W-:Y:S01]  /*5f00*/  ULOP3.LUT UR16, URZ, UR6, URZ, 0x33, !UPT ;  /* 0x000000063f107292 */ /* 0x000fe2000f8e333f */
[----:B------:R-:W-:-:S11]  /*5f10*/  ULDC.64 UR20, c[0x0][0x198] ;  /* 0x0000660000147ab9 */ /* 0x000fd60000000a00 */
.L_x_128:
[----:B------:R-:W-:-:S03]  /*5f20*/  UMOV UR4, 0xffffffff ;  /* 0xffffffff00047882 */ /* 0x000fc60000000000 */
[----:B------:R-:W-:Y:S05]  /*5f30*/  BRA.DIV UR4, `(.L_x_117) ;  /* 0x0000001204f87947 */ /* 0x000fea000b800000 */
[----:B------:R-:W-:-:S13]  /*5f40*/  ELECT P6, URZ, PT ;  /* 0x00000000003f782f */ /* 0x000fda00038c0000 */
.L_x_149:
[----:B------:R-:W0:Y:S01]  /*5f50*/  LDC R4, c[0x0][0x28c] ;  /* 0x0000a300ff047b82 */ /* 0x000e220000000800 */
[----:B------:R-:W-:Y:S01]  /*5f60*/  BSSY B1, `(.L_x_118) ;  /* 0x0000037000017945 */ /* 0x000fe20003800000 */
[----:B0-----:R-:W-:-:S13]  /*5f70*/  ISETP.LT.OR P6, PT, R4, 0x1, !P6 ;  /* 0x000000010400780c */ /* 0x001fda00077c1670 */
[----:B------:R-:W-:Y:S05]  /*5f80*/  @P6 BRA `(.L_x_119) ;  /* 0x0000000000d06947 */ /* 0x000fea0003800000 */
[----:B------:R-:W-:Y:S02]  /*5f90*/  IMAD R18, R18, 0x50, RZ ;  /* 0x0000005012127824 */ /* 0x000fe400078e02ff */
[----:B------:R-:W-:Y:S02]  /*5fa0*/  IMAD.SHL.U32 R22, R22, 0x40, RZ ;  /* 0x0000004016167824 */ /* 0x000fe400078e00ff */
[----:B------:R-:W-:Y:S02]  /*5fb0*/  IMAD.MOV.U32 R13, RZ, RZ, RZ ;  /* 0x000000ffff0d7224 */ /* 0x000fe400078e00ff */
[----:B------:R-:W-:Y:S02]  /*5fc0*/  IMAD.U32 R14, RZ, RZ, UR19 ;  /* 0x00000013ff0e7e24 */ /* 0x000fe4000f8e00ff */
[----:B------:R-:W-:Y:S02]  /*5fd0*/  IMAD.MOV.U32 R4, RZ, RZ, R3 ;  /* 0x000000ffff047224 */ /* 0x000fe400078e0003 */
[----:B------:R-:W-:-:S07]  /*5fe0*/  IMAD.MOV.U32 R5, RZ, RZ, R8 ;  /* 0x000000ffff057224 */ /* 0x000fce00078e0008 */
.L_x_123:
[----:B------:R-:W0:Y:S01]  /*5ff0*/  S2R R7, SR_CgaCtaId ;  /* 0x0000000000077919 */ /* 0x000e220000008800 */
[----:B------:R-:W-:-:S04]  /*6000*/  MOV R6, 0x400 ;  /* 0x0000040000067802 */ /* 0x000fc80000000f00 */
[----:B0-----:R-:W-:Y:S02]  /*6010*/  LEA R12, R7, R6, 0x18 ;  /* 0x00000006070c7211 */ /* 0x001fe400078ec0ff */
[----:B------:R-:W-:Y:S01]  /*6020*/  SHF.L.U32 R6, R4, 0x1f, RZ ;  /* 0x0000001f04067819 */ /* 0x000fe200000006ff */
[----:B------:R-:W0:Y:S02]  /*6030*/  @!P2 LDC R7, c[0x0][0x500] ;  /* 0x00014000ff07ab82 */ /* 0x000e240000000800 */
[----:B------:R-:W-:-:S04]  /*6040*/  IMAD R11, R5, 0x8, R12 ;  /* 0x00000008050b7824 */ /* 0x000fc800078e020c */
[----:B------:R-:W1:Y:S02]  /*6050*/  SYNCS.PHASECHK.TRANS64.TRYWAIT P1, [R11+URZ+0x60], R6 ;  /* 0x000060060b0075a7 */ /* 0x000e64000802017f */
[----:B-1----:R-:W-:Y:S05]  /*6060*/  @!P1 BRA `(.L_x_120) ;  /* 0x0000001000cc9947 */ /* 0x002fea0003800000 */
.L_x_150:
[----:B-1----:R-:W-:Y:S01]  /*6070*/  PRMT R6, R9, 0x9910, RZ ;  /* 0x0000991009067816 */ /* 0x002fe200000000ff */
[----:B0-----:R0:W-:Y:S03]  /*6080*/  @!P2 SYNCS.ARRIVE.TRANS64 RZ, [R11+URZ], R7 ;  /* 0x000000070bffa9a7 */ /* 0x0011e6000800003f */
[----:B------:R-:W-:-:S13]  /*6090*/  ISETP.NE.AND P1, PT, R6, 0x2, PT ;  /* 0x000000020600780c */ /* 0x000fda0003f25270 */
[----:B0-----:R-:W-:Y:S05]  /*60a0*/  @P1 BRA `(.L_x_121) ;  /* 0x0000000000041947 */ /* 0x001fea0003800000 */
[----:B------:R-:W-:Y:S01]  /*60b0*/  BPT.TRAP 0x1 ;  /* 0x000000040000795c */ /* 0x000fe20000300000 */
.L_x_121:
[----:B------:R-:W-:Y:S05]  /*60c0*/  @P0 BRA `(.L_x_122) ;  /* 0x0000000000040947 */ /* 0x000fea0003800000 */
[----:B------:R-:W-:Y:S01]  /*60d0*/  BPT.TRAP 0x1 ;  /* 0x000000040000795c */ /* 0x000fe20000300000 */
.L_x_122:
[--C-:B------:R-:W-:Y:S01]  /*60e0*/  IMAD R6, R5, 0x2000, R12.reuse ;  /* 0x0000200005067824 */ /* 0x100fe200078e020c */
[----:B------:R-:W-:Y:S01]  /*60f0*/  R2UR UR9, R11 ;  /* 0x000000000b0972ca */ /* 0x000fe200000e0000 */
[C---:B------:R-:W-:Y:S01]  /*6100*/  IMAD R12, R5.reuse, 0x2800, R12 ;  /* 0x00002800050c7824 */ /* 0x040fe200078e020c */
[----:B------:R-:W-:Y:S01]  /*6110*/  UIADD3 UR4, UP0, UR20, 0xf0, URZ ;  /* 0x000000f014047890 */ /* 0x000fe2000ff1e03f */
[----:B------:R-:W-:Y:S01]  /*6120*/  VIADD R14, R14, 0xffffffff ;  /* 0xffffffff0e0e7836 */ /* 0x000fe20000000000 */
[----:B------:R-:W-:Y:S01]  /*6130*/  R2UR UR5, R6 ;  /* 0x00000000060572ca */ /* 0x000fe200000e0000 */
[----:B------:R-:W-:Y:S01]  /*6140*/  UIADD3 UR22, UP1, UR20, 0x1f0, URZ ;  /* 0x000001f014167890 */ /* 0x000fe2000ff3e03f */
[----:B------:R-:W-:Y:S01]  /*6150*/  R2UR UR8, R12 ;  /* 0x000000000c0872ca */ /* 0x000fe200000e0000 */
[----:B------:R-:W-:Y:S01]  /*6160*/  VIADD R5, R5, 0x1 ;  /* 0x0000000105057836 */ /* 0x000fe20000000000 */
[----:B------:R-:W-:Y:S01]  /*6170*/  R2UR UR11, R22 ;  /* 0x00000000160b72ca */ /* 0x000fe200000e0000 */
[----:B------:R-:W-:Y:S01]  /*6180*/  UIADD3.X UR23, URZ, UR21, URZ, UP1, !UPT ;  /* 0x000000153f177290 */ /* 0x000fe20008ffe43f */
[----:B------:R-:W-:Y:S01]  /*6190*/  R2UR UR10, R13 ;  /* 0x000000000d0a72ca */ /* 0x000fe200000e0000 */
[----:B------:R-:W-:Y:S01]  /*61a0*/  UMOV UR6, 0x0 ;  /* 0x0000000000067882 */ /* 0x000fe20000000000 */
[----:B------:R-:W-:Y:S01]  /*61b0*/  R2UR UR12, R19 ;  /* 0x00000000130c72ca */ /* 0x000fe200000e0000 */
[----:B------:R-:W-:Y:S01]  /*61c0*/  UMOV UR7, 0x10000000 ;  /* 0x1000000000077882 */ /* 0x000fe20000000000 */
[----:B------:R-:W-:Y:S01]  /*61d0*/  R2UR UR18, R18 ;  /* 0x00000000121272ca */ /* 0x000fe200000e0000 */
[----:B------:R-:W-:Y:S01]  /*61e0*/  VIADD R13, R13, 0x40 ;  /* 0x000000400d0d7836 */ /* 0x000fe20000000000 */
[----:B------:R-:W-:Y:S01]  /*61f0*/  ISETP.GT.AND P3, PT, R14, 0x1, PT ;  /* 0x000000010e00780c */ /* 0x000fe20003f64270 */
[----:B------:R-:W-:Y:S01]  /*6200*/  UIADD3 UR13, UR5, 0x200, URZ ;  /* 0x00000200050d7890 */ /* 0x000fe2000fffe03f */
[----:B------:R-:W-:Y:S01]  /*6210*/  ISETP.NE.AND P1, PT, R5, 0xc, PT ;  /* 0x0000000c0500780c */ /* 0x000fe20003f25270 */
[----:B------:R-:W-:-:S02]  /*6220*/  UIADD3.X UR5, URZ, UR21, URZ, UP0, !UPT ;  /* 0x000000153f057290 */ /* 0x000fc400087fe43f */
[----:B------:R-:W-:Y:S01]  /*6230*/  UIADD3 UR14, UR8, 0x18200, URZ ;  /* 0x00018200080e7890 */ /* 0x000fe2000fffe03f */
[----:B------:R-:W-:Y:S02]  /*6240*/  SEL R7, RZ, 0x1, P1 ;  /* 0x00000001ff077807 */ /* 0x000fe40000800000 */
[----:B------:R-:W-:Y:S01]  /*6250*/  UMOV UR8, UR13 ;  /* 0x0000000d00087c82 */ /* 0x000fe20008000000 */
[----:B------:R-:W-:Y:S02]  /*6260*/  SEL R5, R5, RZ, P1 ;  /* 0x000000ff05057207 */ /* 0x000fe40000800000 */
[----:B------:R-:W-:Y:S01]  /*6270*/  LOP3.LUT R4, R4, R7, RZ, 0x3c, !PT ;  /* 0x0000000704047212 */ /* 0x000fe200078e3cff */
[----:B------:R0:W-:Y:S02]  /*6280*/  UTMALDG.3D [UR8], [UR4], desc[UR6] ;  /* 0x00000608040075b4 */ /* 0x0001e40008011000 */
[----:B0-----:R-:W-:Y:S01]  /*6290*/  UMOV UR8, UR14 ;  /* 0x0000000e00087c82 */ /* 0x001fe20008000000 */
[----:B------:R-:W-:-:S02]  /*62a0*/  UMOV UR11, UR18 ;  /* 0x00000012000b7c82 */ /* 0x000fc40008000000 */
[----:B------:R0:W-:Y:S02]  /*62b0*/  UTMALDG.3D [UR8], [UR22], desc[UR6] ;  /* 0x00000608160075b4 */ /* 0x0001e40008011000 */
[----:B0-----:R-:W-:Y:S05]  /*62c0*/  @P3 BRA `(.L_x_123) ;  /* 0xfffffffc00483947 */ /* 0x001fea000383ffff */
.L_x_119:
[----:B------:R-:W-:Y:S05]  /*62d0*/  BSYNC B1 ;  /* 0x0000000000017941 */ /* 0x000fea0003800000 */
.L_x_118:
[----:B------:R-:W2:Y:S01]  /*62e0*/  LDL.64 R20, [R1] ;  /* 0x0000000001147983 */ /* 0x000ea20000100a00 */
[----:B------:R-:W-:Y:S01]  /*62f0*/  LOP3.LUT P4, RZ, R10, 0xff, RZ, 0xc0, !PT ;  /* 0x000000ff0aff7812 */ /* 0x000fe2000788c0ff */
[----:B------:R-:W-:Y:S01]  /*6300*/  VIADD R7, R8, UR38 ;  /* 0x0000002608077c36 */ /* 0x000fe20008000000 */
[----:B------:R-:W-:Y:S01]  /*6310*/  ULDC.64 UR4, c[0x0][0x650] ;  /* 0x0001940000047ab9 */ /* 0x000fe20000000a00 */
[----:B------:R-:W-:Y:S01]  /*6320*/  IMAD.U32 R8, RZ, RZ, UR38 ;  /* 0x00000026ff087e24 */ /* 0x000fe2000f8e00ff */
[----:B------:R-:W-:Y:S01]  /*6330*/  UISETP.GE.U32.AND UP0, UPT, UR38, 0xc, UPT ;  /* 0x0000000c2600788c */ /* 0x000fe2000bf06070 */
[----:B------:R-:W-:Y:S01]  /*6340*/  BSSY B1, `(.L_x_124) ;  /* 0x000006b000017945 */ /* 0x000fe20003800000 */
[----:B------:R-:W-:Y:S01]  /*6350*/  ISETP.GT.U32.AND P1, PT, R7, 0xb, PT ;  /* 0x0000000b0700780c */ /* 0x000fe20003f24070 */
[----:B------:R-:W-:Y:S01]  /*6360*/  IMAD.MOV.U32 R22, RZ, RZ, -0x1 ;  /* 0xffffffffff167424 */ /* 0x000fe200078e00ff */
[----:B------:R-:W-:Y:S01]  /*6370*/  PRMT R10, RZ, 0x7610, R10 ;  /* 0x00007610ff0a7816 */ /* 0x000fe2000000000a */
[----:B------:R-:W-:Y:S01]  /*6380*/  IMAD.MOV.U32 R18, RZ, RZ, -0x1 ;  /* 0xffffffffff127424 */ /* 0x000fe200078e00ff */
[----:B------:R-:W-:Y:S01]  /*6390*/  ISETP.LT.U32.AND P1, PT, R8, 0xc, P1 ;  /* 0x0000000c0800780c */ /* 0x000fe20000f21070 */
[----:B------:R-:W-:Y:S01]  /*63a0*/  IMAD.MOV.U32 R19, RZ, RZ, -0x1 ;  /* 0xffffffffff137424 */ /* 0x000fe200078e00ff */
[----:B------:R-:W-:Y:S01]  /*63b0*/  PLOP3.LUT P3, PT, PT, PT, UP0, 0x80, 0x0 ;  /* 0x000000000000781c */ /* 0x000fe20003f6f008 */
[----:B------:R-:W0:Y:S01]  /*63c0*/  @P4 S2R R5, SR_CgaCtaId ;  /* 0x0000000000054919 */ /* 0x000e220000008800 */
[----:B------:R-:W-:-:S04]  /*63d0*/  @P4 MOV R4, 0x400 ;  /* 0x0000040000044802 */ /* 0x000fc80000000f00 */
[----:B0-----:R-:W-:Y:S01]  /*63e0*/  @P4 LEA R6, R5, R4, 0x18 ;  /* 0x0000000405064211 */ /* 0x001fe200078ec0ff */
[----:B------:R-:W-:Y:S01]  /*63f0*/  IMAD.WIDE.U32 R4, R7, -0x55555555, RZ ;  /* 0xaaaaaaab07047825 */ /* 0x000fe200078e00ff */
[----:B------:R-:W-:Y:S02]  /*6400*/  SEL R4, RZ, 0x1, !P1 ;  /* 0x00000001ff047807 */ /* 0x000fe40004800000 */
[----:B------:R0:W-:Y:S02]  /*6410*/  @P4 SYNCS.ARRIVE.TRANS64.A1T0 RZ, [R6+URZ+0xf8], RZ ;  /* 0x0000f8ff06ff49a7 */ /* 0x0001e4000810003f */
[----:B------:R-:W-:Y:S02]  /*6420*/  LOP3.LUT R3, R3, R4, RZ, 0x3c, !PT ;  /* 0x0000000403037212 */ /* 0x000fe400078e3cff */
[----:B------:R-:W-:Y:S02]  /*6430*/  PRMT R4, RZ, 0x7610, R4 ;  /* 0x00007610ff047816 */ /* 0x000fe40000000004 */
[----:B0-----:R-:W-:-:S04]  /*6440*/  SHF.R.U32.HI R6, RZ, 0x3, R5 ;  /* 0x00000003ff067819 */ /* 0x001fc80000011605 */
[----:B------:R-:W-:Y:S01]  /*6450*/  @P3 LOP3.LUT R3, R3, 0x1, R6, 0x78, !PT ;  /* 0x0000000103033812 */ /* 0x000fe200078e7806 */
[----:B------:R-:W-:Y:S01]  /*6460*/  IMAD R8, R6, -0xc, R7 ;  /* 0xfffffff406087824 */ /* 0x000fe200078e0207 */
[----:B--2---:R-:W-:-:S04]  /*6470*/  IADD3 R16, P4, R16, R20, RZ ;  /* 0x0000001410107210 */ /* 0x004fc80007f9e0ff */
[----:B------:R-:W-:Y:S01]  /*6480*/  ISETP.GE.U32.AND P1, PT, R16, UR4, PT ;  /* 0x0000000410007c0c */ /* 0x000fe2000bf26070 */
[----:B------:R-:W-:-:S05]  /*6490*/  IMAD.X R17, R17, 0x1, R0, P4 ;  /* 0x0000000111117824 */ /* 0x000fca00020e0600 */
[----:B------:R-:W-:-:S13]  /*64a0*/  ISETP.GE.U32.AND.EX P1, PT, R17, UR5, PT, P1 ;  /* 0x0000000511007c0c */ /* 0x000fda000bf26110 */
[----:B------:R-:W-:Y:S05]  /*64b0*/  @P1 BRA `(.L_x_125) ;  /* 0x00000004004c1947 */ /* 0x000fea0003800000 */
[----:B------:R-:W0:Y:S01]  /*64c0*/  S2R R12, SR_CTAID.X ;  /* 0x00000000000c7919 */ /* 0x000e220000002500 */
[----:B------:R-:W-:Y:S01]  /*64d0*/  ULDC.64 UR4, c[0x0][0x628] ;  /* 0x00018a0000047ab9 */ /* 0x000fe20000000a00 */
[----:B------:R-:W1:Y:S01]  /*64e0*/  LDC R13, c[0x0][0x144] ;  /* 0x00005100ff0d7b82 */ /* 0x000e620000000800 */
[----:B------:R-:W-:Y:S01]  /*64f0*/  ISETP.NE.U32.AND P1, PT, RZ, UR4, PT ;  /* 0x00000004ff007c0c */ /* 0x000fe2000bf25070 */
[----:B------:R-:W2:Y:S01]  /*6500*/  S2R R11, SR_CTAID.Y ;  /* 0x00000000000b7919 */ /* 0x000ea20000002600 */
[----:B------:R-:W-:Y:S01]  /*6510*/  ULDC UR6, c[0x0][0x150] ;  /* 0x0000540000067ab9 */ /* 0x000fe20000000800 */
[----:B------:R-:W-:Y:S01]  /*6520*/  ULDC UR7, c[0x0][0x630] ;  /* 0x00018c0000077ab9 */ /* 0x000fe20000000800 */
[----:B------:R-:W-:Y:S01]  /*6530*/  ISETP.NE.AND.EX P1, PT, RZ, UR5, PT, P1 ;  /* 0x00000005ff007c0c */ /* 0x000fe2000bf25310 */
[----:B------:R-:W-:Y:S01]  /*6540*/  IMAD.MOV.U32 R4, RZ, RZ, R16 ;  /* 0x000000ffff047224 */ /* 0x000fe200078e0010 */
[----:B0-----:R-:W-:-:S05]  /*6550*/  I2FP.F32.U32 R5, R12 ;  /* 0x0000000c00057245 */ /* 0x001fca0000201000 */
[----:B------:R-:W-:Y:S01]  /*6560*/  FMUL R14, R5, UR6 ;  /* 0x00000006050e7c20 */ /* 0x000fe20008400000 */
[----:B------:R-:W-:-:S05]  /*6570*/  IMAD.MOV.U32 R5, RZ, RZ, R17 ;  /* 0x000000ffff057224 */ /* 0x000fca00078e0011 */
[----:B--2---:R-:W-:Y:S05]  /*6580*/  @!P1 BRA `(.L_x_126) ;  /* 0x0000000000289947 */ /* 0x004fea0003800000 */
[----:B------:R-:W-:Y:S02]  /*6590*/  ULDC UR6, c[0x0][0x634] ;  /* 0x00018d0000067ab9 */ /* 0x000fe40000000800 */
[----:B------:R-:W-:-:S05]  /*65a0*/  IADD3 R5, P1, R16, UR6, RZ ;  /* 0x0000000610057c10 */ /* 0x000fca000ff3e0ff */
[----:B------:R-:W-:-:S04]  /*65b0*/  IMAD.X R15, RZ, RZ, R17, P1 ;  /* 0x000000ffff0f7224 */ /* 0x000fc800008e0611 */
[----:B------:R-:W-:-:S04]  /*65c0*/  IMAD.WIDE.U32 R6, R15, UR4, RZ ;  /* 0x000000040f067c25 */ /* 0x000fc8000f8e00ff */
[----:B------:R-:W-:-:S04]  /*65d0*/  IMAD.WIDE.U32 R6, P1, R5, UR5, R6 ;  /* 0x0000000505067c25 */ /* 0x000fc8000f820006 */
[----:B------:R-:W-:-:S04]  /*65e0*/  IMAD.WIDE.U32 R4, R5, UR4, RZ ;  /* 0x0000000405047c25 */ /* 0x000fc8000f8e00ff */
[----:B------:R-:W-:Y:S01]  /*65f0*/  IMAD.MOV.U32 R4, RZ, RZ, R7 ;  /* 0x000000ffff047224 */ /* 0x000fe200078e0007 */
[----:B------:R-:W-:Y:S01]  /*6600*/  IADD3 RZ, P3, R5, R6, RZ ;  /* 0x0000000605ff7210 */ /* 0x000fe20007f7e0ff */
[----:B------:R-:W-:-:S04]  /*6610*/  IMAD.X R5, RZ, RZ, RZ, P1 ;  /* 0x000000ffff057224 */ /* 0x000fc800008e06ff */
[----:B------:R-:W-:-:S08]  /*6620*/  IMAD.WIDE.U32.X R4, R15, UR5, R4, P3 ;  /* 0x000000050f047c25 */ /* 0x000fd000098e0404 */
.L_x_126:
[--C-:B------:R-:W-:Y:S01]  /*6630*/  SHF.R.U64 R19, R4, UR7, R5.reuse ;  /* 0x0000000704137c19 */ /* 0x100fe20008001205 */
[----:B------:R-:W0:Y:S01]  /*6640*/  F2I.U32.TRUNC.NTZ R14, R14 ;  /* 0x0000000e000e7305 */ /* 0x000e22000020f000 */
[----:B------:R-:W-:Y:S01]  /*6650*/  SHF.R.U32.HI R4, RZ, UR7, R5 ;  /* 0x00000007ff047c19 */ /* 0x000fe20008011605 */
[----:B------:R-:W-:Y:S01]  /*6660*/  ULDC.64 UR4, c[0x0][0x620] ;  /* 0x0001880000047ab9 */ /* 0x000fe20000000a00 */
[----:B------:R-:W-:Y:S01]  /*6670*/  IADD3 R7, P1, RZ, -R19, RZ ;  /* 0x80000013ff077210 */ /* 0x000fe20007f3e0ff */
[----:B------:R-:W-:Y:S01]  /*6680*/  ULDC.64 UR6, c[0x0][0x640] ;  /* 0x0001900000067ab9 */ /* 0x000fe20000000a00 */
[----:B------:R-:W2:Y:S03]  /*6690*/  LDC R18, c[0x0][0x148] ;  /* 0x00005200ff127b82 */ /* 0x000ea60000000800 */
[----:B------:R-:W-:Y:S01]  /*66a0*/  IMAD.X R4, RZ, RZ, ~R4, P1 ;  /* 0x000000ffff047224 */ /* 0x000fe200008e0e04 */
[----:B------:R-:W-:-:S03]  /*66b0*/  ISETP.NE.U32.AND P1, PT, RZ, UR6, PT ;  /* 0x00000006ff007c0c */ /* 0x000fc6000bf25070 */
[----:B------:R-:W-:Y:S01]  /*66c0*/  IMAD R6, R4, UR4, RZ ;  /* 0x0000000404067c24 */ /* 0x000fe2000f8e02ff */
[----:B------:R-:W-:Y:S01]  /*66d0*/  ISETP.NE.AND.EX P1, PT, RZ, UR7, PT, P1 ;  /* 0x00000007ff007c0c */ /* 0x000fe2000bf25310 */
[----:B------:R-:W-:Y:S01]  /*66e0*/  IMAD.WIDE.U32 R4, R7, UR4, R16 ;  /* 0x0000000407047c25 */ /* 0x000fe2000f8e0010 */
[----:B------:R-:W-:-:S03]  /*66f0*/  ULDC UR4, c[0x0][0x618] ;  /* 0x0001860000047ab9 */ /* 0x000fc60000000800 */
[----:B------:R-:W-:Y:S01]  /*6700*/  IMAD R7, R7, UR5, R6 ;  /* 0x0000000507077c24 */ /* 0x000fe2000f8e0206 */
[----:B------:R-:W-:Y:S01]  /*6710*/  ULDC UR5, c[0x0][0x154] ;  /* 0x0000550000057ab9 */ /* 0x000fe20000000800 */
[----:B0-----:R-:W-:Y:S02]  /*6720*/  IMAD.MOV R6, RZ, RZ, -R14 ;  /* 0x000000ffff067224 */ /* 0x001fe400078e0a0e */
[----:B------:R-:W-:Y:S02]  /*6730*/  IMAD.IADD R5, R5, 0x1, R7 ;  /* 0x0000000105057824 */ /* 0x000fe400078e0207 */
[----:B-1----:R-:W-:Y:S01]  /*6740*/  IMAD R12, R13, R6, R12 ;  /* 0x000000060d0c7224 */ /* 0x002fe200078e020c */
[----:B------:R-:W-:Y:S02]  /*6750*/  I2FP.F32.U32 R6, R11 ;  /* 0x0000000b00067245 */ /* 0x000fe40000201000 */
[--C-:B------:R-:W-:Y:S02]  /*6760*/  SHF.R.U64 R13, R4, UR4, R5.reuse ;  /* 0x00000004040d7c19 */ /* 0x100fe40008001205 */
[----:B------:R-:W-:Y:S01]  /*6770*/  SHF.R.U32.HI R4, RZ, UR4, R5 ;  /* 0x00000004ff047c19 */ /* 0x000fe20008011605 */
[----:B------:R-:W-:Y:S01]  /*6780*/  FMUL R6, R6, UR5 ;  /* 0x0000000506067c20 */ /* 0x000fe20008400000 */
[----:B------:R-:W-:-:S02]  /*6790*/  ULDC UR4, c[0x0][0x608] ;  /* 0x0001820000047ab9 */ /* 0x000fc40000000800 */
[--C-:B------:R-:W-:Y:S01]  /*67a0*/  SHF.R.U64 R15, R13, UR4, R4.reuse ;  /* 0x000000040d0f7c19 */ /* 0x100fe20008001204 */
[----:B------:R0:W1:Y:S01]  /*67b0*/  F2I.U32.TRUNC.NTZ R20, R6 ;  /* 0x0000000600147305 */ /* 0x000062000020f000 */
[----:B------:R-:W-:Y:S01]  /*67c0*/  SHF.R.U32.HI R4, RZ, UR4, R4 ;  /* 0x00000004ff047c19 */ /* 0x000fe20008011604 */
[----:B------:R-:W-:-:S03]  /*67d0*/  ULDC UR4, c[0x0][0x658] ;  /* 0x0001960000047ab9 */ /* 0x000fc60000000800 */
[--C-:B------:R-:W-:Y:S02]  /*67e0*/  SHF.R.U64 R14, R15, UR4, R4.reuse ;  /* 0x000000040f0e7c19 */ /* 0x100fe40008001204 */
[----:B------:R-:W-:-:S03]  /*67f0*/  SHF.R.U32.HI R21, RZ, UR4, R4 ;  /* 0x00000004ff157c19 */ /* 0x000fc60008011604 */
[----:B------:R-:W-:Y:S02]  /*6800*/  IMAD.MOV.U32 R4, RZ, RZ, R14 ;  /* 0x000000ffff047224 */ /* 0x000fe400078e000e */
[----:B------:R-:W-:Y:S01]  /*6810*/  IMAD.MOV.U32 R5, RZ, RZ, R21 ;  /* 0x000000ffff057224 */ /* 0x000fe200078e0015 */
[----:B0-----:R-:W-:Y:S06]  /*6820*/  @!P1 BRA `(.L_x_127) ;  /* 0x0000000000289947 */ /* 0x001fec0003800000 */
        /* <DEDUP_REMOVED lines=10> */
.L_x_127:
[----:B------:R-:W-:Y:S01]  /*68d0*/  ISETP.NE.AND P1, PT, R2, 0x1, PT ;  /* 0x000000010200780c */ /* 0x000fe20003f25270 */
[----:B------:R-:W-:Y:S01]  /*68e0*/  ULDC UR4, c[0x0][0x648] ;  /* 0x0001920000047ab9 */ /* 0x000fe20000000800 */
[----:B------:R-:W-:Y:S01]  /*68f0*/  LOP3.LUT R15, R15, UR16, RZ, 0xc0, !PT ;  /* 0x000000100f0f7c12 */ /* 0x000fe2000f8ec0ff */
[----:B-1----:R-:W-:Y:S01]  /*6900*/  IMAD.MOV R20, RZ, RZ, -R20 ;  /* 0x000000ffff147224 */ /* 0x002fe200078e0a14 */
[----:B------:R-:W-:Y:S01]  /*6910*/  SHF.R.U64 R4, R4, UR4, R5 ;  /* 0x0000000404047c19 */ /* 0x000fe20008001205 */
[----:B------:R-:W-:Y:S01]  /*6920*/  ULDC UR4, c[0x0][0x638] ;  /* 0x00018e0000047ab9 */ /* 0x000fe20000000800 */
[----:B------:R-:W-:Y:S01]  /*6930*/  LOP3.LUT R13, R13, UR15, RZ, 0xc0, !PT ;  /* 0x0000000f0d0d7c12 */ /* 0x000fe2000f8ec0ff */
[----:B------:R-:W-:Y:S02]  /*6940*/  ULDC UR5, c[0x0][0x610] ;  /* 0x0001840000057ab9 */ /* 0x000fe40000000800 */
[----:B------:R-:W-:Y:S02]  /*6950*/  IMAD.MOV R5, RZ, RZ, -R4 ;  /* 0x000000ffff057224 */ /* 0x000fe400078e0a04 */
[----:B------:R-:W-:-:S02]  /*6960*/  IMAD R15, R4, UR17, R15 ;  /* 0x00000011040f7c24 */ /* 0x000fc4000f8e020f */
[----:B--2---:R-:W-:Y:S02]  /*6970*/  @P1 IMAD R12, R18, R20, R11 ;  /* 0x00000014120c1224 */ /* 0x004fe400078e020b */
[----:B------:R-:W-:Y:S01]  /*6980*/  IMAD R14, R5, UR4, R14 ;  /* 0x00000004050e7c24 */ /* 0x000fe2000f8e020e */
[----:B------:R-:W-:Y:S01]  /*6990*/  ULDC UR4, c[0x0][0x600] ;  /* 0x0001800000047ab9 */ /* 0x000fe20000000800 */
[----:B------:R-:W-:Y:S02]  /*69a0*/  IMAD R12, R15, UR5, R12 ;  /* 0x000000050f0c7c24 */ /* 0x000fe4000f8e020c */
[----:B------:R-:W-:Y:S02]  /*69b0*/  IMAD R5, R14, UR4, R13 ;  /* 0x000000040e057c24 */ /* 0x000fe4000f8e020d */
[----:B------:R-:W-:-:S03]  /*69c0*/  IMAD.MOV.U32 R4, RZ, RZ, 0x1 ;  /* 0x00000001ff047424 */ /* 0x000fc600078e00ff */
[----:B------:R-:W-:Y:S02]  /*69d0*/  SEL R18, R5, R12, !P1 ;  /* 0x0000000c05127207 */ /* 0x000fe40004800000 */
[----:B------:R-:W-:-:S07]  /*69e0*/  SEL R22, R12, R5, !P1 ;  /* 0x000000050c167207 */ /* 0x000fce0004800000 */
.L_x_125:
[----:B------:R-:W-:Y:S05]  /*69f0*/  BSYNC B1 ;  /* 0x0000000000017941 */ /* 0x000fea0003800000 */
.L_x_124:
[----:B------:R-:W-:-:S13]  /*6a00*/  LOP3.LUT P1, RZ, R4, 0xff, RZ, 0xc0, !PT ;  /* 0x000000ff04ff7812 */ /* 0x000fda000782c0ff */
[----:B------:R-:W-:Y:S05]  /*6a10*/  @P1 BRA `(.L_x_128) ;  /* 0xfffffff400401947 */ /* 0x000fea000383ffff */
[----:B------:R-:W-:Y:S05]  /*6a20*/  BSYNC B0 ;  /* 0x0000000000007941 */ /* 0x000fea0003800000 */
.L_x_116:
[----:B------:R-:W-:-:S03]  /*6a30*/  UMOV UR4, 0xffffffff ;  /* 0xffffffff00047882 */ /* 0x000fc60000000000 */
[----:B------:R-:W-:Y:S05]  /*6a40*/  BRA.DIV UR4, `(.L_x_129) ;  /* 0x0000000a04687947 */ /* 0x000fea000b800000 */
[----:B------:R-:W-:-:S13]  /*6a50*/  ELECT P6, URZ, PT ;  /* 0x00000000003f782f */ /* 0x000fda00038c0000 */
.L_x_153:
[----:B------:R-:W-:Y:S04]  /*6a60*/  BSSY B0, `(.L_x_130) ;  /* 0x0000073000007945 */ /* 0x000fe80003800000 */
[----:B------:R-:W-:Y:S05]  /*6a70*/  @!P6 BRA `(.L_x_131) ;  /* 0x0000000400c4e947 */ /* 0x000fea0003800000 */
[----:B------:R-:W-:-:S04]  /*6a80*/  LOP3.LUT R23, R23, 0x2, RZ, 0xfc, !PT ;  /* 0x0000000217177812 */ /* 0x000fc800078efcff */
[----:B------:R-:W-:-:S13]  /*6a90*/  ISETP.NE.AND P0, PT, R23, 0x3, PT ;  /* 0x000000031700780c */ /* 0x000fda0003f05270 */
[----:B------:R-:W-:Y:S05]  /*6aa0*/  @!P0 BRA `(.L_x_132) ;  /* 0x0000000000048947 */ /* 0x000fea0003800000 */
[----:B------:R-:W-:Y:S01]  /*6ab0*/  BPT.TRAP 0x1 ;  /* 0x000000040000795c */ /* 0x000fe20000300000 */
.L_x_132:
[----:B------:R-:W0:Y:S01]  /*6ac0*/  S2R R5, SR_CgaCtaId ;  /* 0x0000000000057919 */ /* 0x000e220000008800 */
[----:B------:R-:W-:Y:S02]  /*6ad0*/  MOV R0, 0x400 ;  /* 0x0000040000007802 */ /* 0x000fe40000000f00 */
[----:B------:R-:W-:Y:S02]  /*6ae0*/  SHF.L.U32 R2, R3, 0x1f, RZ ;  /* 0x0000001f03027819 */ /* 0x000fe400000006ff */
[----:B0-----:R-:W-:-:S05]  /*6af0*/  LEA R5, R5, R0, 0x18 ;  /* 0x0000000005057211 */ /* 0x001fca00078ec0ff */
[----:B------:R-:W-:-:S04]  /*6b00*/  VIADD R5, R5, 0x60 ;  /* 0x0000006005057836 */ /* 0x000fc80000000000 */
[C---:B------:R-:W-:Y:S02]  /*6b10*/  IMAD R7, R8.reuse, 0x8, R5 ;  /* 0x0000000808077824 */ /* 0x040fe400078e0205 */
[----:B------:R-:W-:Y:S02]  /*6b20*/  VIADD R8, R8, 0x1 ;  /* 0x0000000108087836 */ /* 0x000fe40000000000 */
[----:B------:R-:W0:Y:S03]  /*6b30*/  SYNCS.PHASECHK.TRANS64.TRYWAIT P0, [R7+URZ], R2 ;  /* 0x00000002070075a7 */ /* 0x000e26000800017f */
[----:B------:R-:W-:-:S04]  /*6b40*/  ISETP.NE.AND P1, PT, R8, 0xc, PT ;  /* 0x0000000c0800780c */ /* 0x000fc80003f25270 */
[----:B------:R-:W-:Y:S02]  /*6b50*/  SEL R0, RZ, 0x1, P1 ;  /* 0x00000001ff007807 */ /* 0x000fe40000800000 */
[----:B------:R-:W-:Y:S02]  /*6b60*/  SEL R8, R8, RZ, P1 ;  /* 0x000000ff08087207 */ /* 0x000fe40000800000 */
[----:B------:R-:W-:-:S03]  /*6b70*/  LOP3.LUT R9, R3, R0, RZ, 0x3c, !PT ;  /* 0x0000000003097212 */ /* 0x000fc600078e3cff */
[----:B------:R-:W-:Y:S01]  /*6b80*/  IMAD R6, R8, 0x8, R5 ;  /* 0x0000000808067824 */ /* 0x000fe200078e0205 */
[----:B------:R-:W-:Y:S01]  /*6b90*/  SHF.L.U32 R3, R9, 0x1f, RZ ;  /* 0x0000001f09037819 */ /* 0x000fe200000006ff */
[----:B0-----:R-:W-:Y:S06]  /*6ba0*/  @!P0 BRA `(.L_x_133) ;  /* 0x0000000800308947 */ /* 0x001fec0003800000 */
.L_x_154:
[----:B------:R-:W1:Y:S01]  /*6bb0*/  SYNCS.PHASECHK.TRANS64.TRYWAIT P0, [R6+URZ], R3 ;  /* 0x00000003060075a7 */ /* 0x000e62000800017f */
[----:B------:R-:W-:-:S05]  /*6bc0*/  VIADD R0, R8, 0x1 ;  /* 0x0000000108007836 */ /* 0x000fca0000000000 */
[----:B------:R-:W-:-:S04]  /*6bd0*/  ISETP.NE.AND P1, PT, R0, 0xc, PT ;  /* 0x0000000c0000780c */ /* 0x000fc80003f25270 */
[----:B0-----:R-:W-:Y:S02]  /*6be0*/  SEL R2, RZ, 0x1, P1 ;  /* 0x00000001ff027807 */ /* 0x001fe40000800000 */
[----:B------:R-:W-:Y:S02]  /*6bf0*/  SEL R0, R0, RZ, P1 ;  /* 0x000000ff00007207 */ /* 0x000fe40000800000 */
[----:B------:R-:W-:-:S03]  /*6c00*/  LOP3.LUT R9, R9, R2, RZ, 0x3c, !PT ;  /* 0x0000000209097212 */ /* 0x000fc600078e3cff */
[----:B------:R-:W-:Y:S01]  /*6c10*/  IMAD R7, R0, 0x8, R5 ;  /* 0x0000000800077824 */ /* 0x000fe200078e0205 */
[----:B------:R-:W-:Y:S01]  /*6c20*/  SHF.L.U32 R4, R9, 0x1f, RZ ;  /* 0x0000001f09047819 */ /* 0x000fe200000006ff */
[----:B-1----:R-:W-:Y:S06]  /*6c30*/  @!P0 BRA `(.L_x_134) ;  /* 0x0000000800208947 */ /* 0x002fec0003800000 */
.L_x_155:
[----:B------:R-:W1:Y:S01]  /*6c40*/  SYNCS.PHASECHK.TRANS64.TRYWAIT P0, [R7+URZ], R4 ;  /* 0x00000004070075a7 */ /* 0x000e62000800017f */
[----:B------:R-:W-:-:S05]  /*6c50*/  VIADD R0, R0, 0x1 ;  /* 0x0000000100007836 */ /* 0x000fca0000000000 */
[----:B------:R-:W-:-:S04]  /*6c60*/  ISETP.NE.AND P1, PT, R0, 0xc, PT ;  /* 0x0000000c0000780c */ /* 0x000fc80003f25270 */
[----:B------:R-:W-:Y:S02]  /*6c70*/  SEL R2, RZ, 0x1, P1 ;  /* 0x00000001ff027807 */ /* 0x000fe40000800000 */
[----:B------:R-:W-:Y:S02]  /*6c80*/  SEL R0, R0, RZ, P1 ;  /* 0x000000ff00007207 */ /* 0x000fe40000800000 */
[----:B------:R-:W-:-:S03]  /*6c90*/  LOP3.LUT R9, R9, R2, RZ, 0x3c, !PT ;  /* 0x0000000209097212 */ /* 0x000fc600078e3cff */
[----:B0-----:R-:W-:Y:S01]  /*6ca0*/  IMAD R6, R0, 0x8, R5 ;  /* 0x0000000800067824 */ /* 0x001fe200078e0205 */
[----:B------:R-:W-:Y:S01]  /*6cb0*/  SHF.L.U32 R3, R9, 0x1f, RZ ;  /* 0x0000001f09037819 */ /* 0x000fe200000006ff */
[----:B-1----:R-:W-:Y:S06]  /*6cc0*/  @!P0 BRA `(.L_x_135) ;  /* 0x0000000800108947 */ /* 0x002fec0003800000 */
.L_x_156:
        /* <DEDUP_REMOVED lines=9> */
.L_x_157:
        /* <DEDUP_REMOVED lines=9> */
.L_x_158:
        /* <DEDUP_REMOVED lines=9> */
.L_x_159:
        /* <DEDUP_REMOVED lines=9> */
.L_x_160:
        /* <DEDUP_REMOVED lines=9> */
.L_x_161:
        /* <DEDUP_REMOVED lines=9> */
.L_x_162:
        /* <DEDUP_REMOVED lines=9> */
.L_x_163:
[----:B------:R-:W1:Y:S01]  /*70c0*/  SYNCS.PHASECHK.TRANS64.TRYWAIT P0, [R7+URZ], R4 ;  /* 0x00000004070075a7 */ /* 0x000e62000800017f */
[----:B------:R-:W-:-:S05]  /*70d0*/  VIADD R0, R0, 0x1 ;  /* 0x0000000100007836 */ /* 0x000fca0000000000 */
[----:B------:R-:W-:-:S04]  /*70e0*/  ISETP.NE.AND P1, PT, R0, 0xc, PT ;  /* 0x0000000c0000780c */ /* 0x000fc80003f25270 */
[----:B------:R-:W-:Y:S02]  /*70f0*/  SEL R2, RZ, 0x1, P1 ;  /* 0x00000001ff027807 */ /* 0x000fe40000800000 */
[----:B------:R-:W-:Y:S02]  /*7100*/  SEL R0, R0, RZ, P1 ;  /* 0x000000ff00007207 */ /* 0x000fe40000800000 */
[----:B------:R-:W-:Y:S01]  /*7110*/  LOP3.LUT R2, R9, R2, RZ, 0x3c, !PT ;  /* 0x0000000209027212 */ /* 0x000fe200078e3cff */
[----:B-1----:R-:W-:Y:S06]  /*7120*/  @!P0 BRA `(.L_x_143) ;  /* 0x0000000400988947 */ /* 0x002fec0003800000 */
.L_x_164:
[----:B------:R-:W-:Y:S01]  /*7130*/  IMAD R5, R0, 0x8, R5 ;  /* 0x0000000800057824 */ /* 0x000fe200078e0205 */
[----:B------:R-:W-:-:S07]  /*7140*/  SHF.L.U32 R0, R2, 0x1f, RZ ;  /* 0x0000001f02007819 */ /* 0x000fce00000006ff */
.L_x_144:
[----:B--2---:R2:W3:Y:S02]  /*7150*/  SYNCS.PHASECHK.TRANS64.TRYWAIT P0, [R5+URZ], R0 ;  /* 0x00000000050075a7 */ /* 0x0044e4000800017f */
[----:B---3--:R-:W-:Y:S05]  /*7160*/  @!P0 NANOSLEEP.SYNCS 0x989680 ;  /* 0x009896800000895d */ /* 0x008fea0003900000 */
[----:B------:R-:W3:Y:S02]  /*7170*/  @!P0 SYNCS.PHASECHK.TRANS64 P0, [R5+URZ], R0 ;  /* 0x00000000050085a7 */ /* 0x000ee4000800007f */
[----:B---3--:R-:W-:Y:S05]  /*7180*/  @!P0 BRA `(.L_x_144) ;  /* 0xfffffffc00f08947 */ /* 0x008fea000383ffff */
.L_x_131:
[----:B------:R-:W-:Y:S05]  /*7190*/  BSYNC B0 ;  /* 0x0000000000007941 */ /* 0x000fea0003800000 */
.L_x_130:
[----:B------:R-:W-:Y:S05]  /*71a0*/  EXIT ;  /* 0x000000000000794d */ /* 0x000fea0003800000 */
.L_x_16:
[----:B0-----:R-:W-:-:S04]  /*71b0*/  IMAD.U32 R3, RZ, RZ, UR43 ;  /* 0x0000002bff037e24 */ /* 0x001fc8000f8e00ff */
[----:B------:R0:W1:Y:S03]  /*71c0*/  SYNCS.PHASECHK.TRANS64.TRYWAIT P0, [R3+URZ+-0x8], R0 ;  /* 0xfffff800030075a7 */ /* 0x000066000800017f */
[----:B-1----:R-:W-:Y:S05]  /*71d0*/  @!P0 NANOSLEEP.SYNCS 0x989680 ;  /* 0x009896800000895d */ /* 0x002fea0003900000 */
[----:B------:R-:W1:Y:S02]  /*71e0*/  @!P0 SYNCS.PHASECHK.TRANS64 P0, [R3+URZ+-0x8], R0 ;  /* 0xfffff800030085a7 */ /* 0x000e64000800007f */
[----:B-1----:R-:W-:Y:S05]  /*71f0*/  @!P0 BRA `(.L_x_16) ;  /* 0xfffffffc00ec8947 */ /* 0x002fea000383ffff */
[----:B------:R-:W-:Y:S05]  /*7200*/  BRA `(.L_x_145) ;  /* 0xffffffa400347947 */ /* 0x000fea000383ffff */
.L_x_21:
[----:B-1----:R1:W2:Y:S02]  /*7210*/  SYNCS.PHASECHK.TRANS64.TRYWAIT P1, [R3+URZ], R0 ;  /* 0x00000000030075a7 */ /* 0x0022a4000802017f */
[----:B--2---:R-:W-:Y:S05]  /*7220*/  @!P1 NANOSLEEP.SYNCS 0x989680 ;  /* 0x009896800000995d */ /* 0x004fea0003900000 */
[----:B------:R-:W2:Y:S02]  /*7230*/  @!P1 SYNCS.PHASECHK.TRANS64 P1, [R3+URZ], R0 ;  /* 0x00000000030095a7 */ /* 0x000ea4000802007f */
[----:B--2---:R-:W-:Y:S05]  /*7240*/  @!P1 BRA `(.L_x_21) ;  /* 0xfffffffc00f09947 */ /* 0x004fea000383ffff */
[----:B------:R-:W-:Y:S05]  /*7250*/  BRA `(.L_x_20) ;  /* 0xffffffa400a07947 */ /* 0x000fea000383ffff */
.L_x_26:
[----:B-1----:R-:W-:-:S04]  /*7260*/  IMAD.U32 R4, RZ, RZ, UR6 ;  /* 0x00000006ff047e24 */ /* 0x002fc8000f8e00ff */
[----:B------:R1:W2:Y:S03]  /*7270*/  SYNCS.PHASECHK.TRANS64.TRYWAIT P1, [R4+URZ], R3 ;  /* 0x00000003040075a7 */ /* 0x0002a6000802017f */
[----:B--2---:R-:W-:Y:S05]  /*7280*/  @!P1 NANOSLEEP.SYNCS 0x989680 ;  /* 0x009896800000995d */ /* 0x004fea0003900000 */
[----:B------:R-:W2:Y:S02]  /*7290*/  @!P1 SYNCS.PHASECHK.TRANS64 P1, [R4+URZ], R3 ;  /* 0x00000003040095a7 */ /* 0x000ea4000802007f */
[----:B--2---:R-:W-:Y:S05]  /*72a0*/  @!P1 BRA `(.L_x_26) ;  /* 0xfffffffc00ec9947 */ /* 0x004fea000383ffff */
[----:B------:R-:W-:Y:S05]  /*72b0*/  BRA `(.L_x_25) ;  /* 0xffffffac00d87947 */ /* 0x000fea000383ffff */
.L_x_32:
[----:B0-----:R-:W-:-:S04]  /*72c0*/  IMAD.U32 R3, RZ, RZ, UR43 ;  /* 0x0000002bff037e24 */ /* 0x001fc8000f8e00ff */
[----:B------:R0:W1:Y:S03]  /*72d0*/  SYNCS.PHASECHK.TRANS64.TRYWAIT P0, [R3+URZ+0x8], R0 ;  /* 0x00000800030075a7 */ /* 0x000066000800017f */
[----:B-1----:R-:W-:Y:S05]  /*72e0*/  @!P0 NANOSLEEP.SYNCS 0x989680 ;  /* 0x009896800000895d */ /* 0x002fea0003900000 */
[----:B------:R-:W1:Y:S02]  /*72f0*/  @!P0 SYNCS.PHASECHK.TRANS64 P0, [R3+URZ+0x8], R0 ;  /* 0x00000800030085a7 */ /* 0x000e64000800007f */
[----:B-1----:R-:W-:Y:S05]  /*7300*/  @!P0 BRA `(.L_x_32) ;  /* 0xfffffffc00ec8947 */ /* 0x002fea000383ffff */
[----:B------:R-:W-:Y:S05]  /*7310*/  BRA `(.L_x_146) ;  /* 0xffffffb800887947 */ /* 0x000fea000383ffff */
.L_x_117:
[----:B------:R-:W-:Y:S01]  /*7320*/  BSSY B1, `(.L_x_147) ;  /* 0x0000006000017945 */ /* 0x000fe20003800000 */
[----:B------:R-:W-:-:S07]  /*7330*/  IMAD.MOV.U32 R15, RZ, RZ, -0x1 ;  /* 0xffffffffff0f7424 */ /* 0x000fce00078e00ff */
[----:B-----5:R-:W-:Y:S05]  /*7340*/  WARPSYNC.COLLECTIVE R15, `(.L_x_148) ;  /* 0x000000000f0c7348 */ /* 0x020fea0003c00000 */
[----:B------:R-:W-:Y:S02]  /*7350*/  ELECT P6, UR62, PT ;  /* 0x00000000003e782f */ /* 0x000fe400038c0000 */
[----:B------:R-:W-:Y:S01]  /*7360*/  MOV R14, UR62 ;  /* 0x0000003e000e7c02 */ /* 0x000fe20008000f00 */
[----:B-----5:R-:W-:Y:S10]  /*7370*/  ENDCOLLECTIVE ;  /* 0x000000000000791b */ /* 0x020ff40003800000 */
.L_x_148:
[----:B------:R-:W-:Y:S05]  /*7380*/  BSYNC B1 ;  /* 0x0000000000017941 */ /* 0x000fea0003800000 */
.L_x_147:
[----:B------:R-:W-:Y:S05]  /*7390*/  BRA `(.L_x_149) ;  /* 0xffffffe800ec7947 */ /* 0x000fea000383ffff */
.L_x_120:
[----:B-1----:R1:W2:Y:S02]  /*73a0*/  SYNCS.PHASECHK.TRANS64.TRYWAIT P1, [R11+URZ+0x60], R6 ;  /* 0x000060060b0075a7 */ /* 0x0022a4000802017f */
[----:B--2---:R-:W-:Y:S05]  /*73b0*/  @!P1 NANOSLEEP.SYNCS 0x989680 ;  /* 0x009896800000995d */ /* 0x004fea0003900000 */
[----:B------:R-:W2:Y:S02]  /*73c0*/  @!P1 SYNCS.PHASECHK.TRANS64 P1, [R11+URZ+0x60], R6 ;  /* 0x000060060b0095a7 */ /* 0x000ea4000802007f */
[----:B--2---:R-:W-:Y:S05]  /*73d0*/  @!P1 BRA `(.L_x_120) ;  /* 0xfffffffc00f09947 */ /* 0x004fea000383ffff */
[----:B------:R-:W-:Y:S05]  /*73e0*/  BRA `(.L_x_150) ;  /* 0xffffffec00207947 */ /* 0x000fea000383ffff */
.L_x_129:
[----:B------:R-:W-:Y:S01]  /*73f0*/  BSSY B0, `(.L_x_151) ;  /* 0x0000006000007945 */ /* 0x000fe20003800000 */
[----:B------:R-:W-:-:S07]  /*7400*/  IMAD.MOV.U32 R15, RZ, RZ, -0x1 ;  /* 0xffffffffff0f7424 */ /* 0x000fce00078e00ff */
[----:B-----5:R-:W-:Y:S05]  /*7410*/  WARPSYNC.COLLECTIVE R15, `(.L_x_152) ;  /* 0x000000000f0c7348 */ /* 0x020fea0003c00000 */
[----:B------:R-:W-:Y:S02]  /*7420*/  ELECT P6, UR62, PT ;  /* 0x00000000003e782f */ /* 0x000fe400038c0000 */
[----:B------:R-:W-:Y:S01]  /*7430*/  MOV R14, UR62 ;  /* 0x0000003e000e7c02 */ /* 0x000fe20008000f00 */
[----:B-----5:R-:W-:Y:S10]  /*7440*/  ENDCOLLECTIVE ;  /* 0x000000000000791b */ /* 0x020ff40003800000 */
.L_x_152:
[----:B------:R-:W-:Y:S05]  /*7450*/  BSYNC B0 ;  /* 0x0000000000007941 */ /* 0x000fea0003800000 */
.L_x_151:
[----:B------:R-:W-:Y:S05]  /*7460*/  BRA `(.L_x_153) ;  /* 0xfffffff4007c7947 */ /* 0x000fea000383ffff */
.L_x_133:
[----:B0-----:R0:W1:Y:S02]  /*7470*/  SYNCS.PHASECHK.TRANS64.TRYWAIT P0, [R7+URZ], R2 ;  /* 0x00000002070075a7 */ /* 0x001064000800017f */
[----:B-1----:R-:W-:Y:S05]  /*7480*/  @!P0 NANOSLEEP.SYNCS 0x989680 ;  /* 0x009896800000895d */ /* 0x002fea0003900000 */
[----:B------:R-:W1:Y:S02]  /*7490*/  @!P0 SYNCS.PHASECHK.TRANS64 P0, [R7+URZ], R2 ;  /* 0x00000002070085a7 */ /* 0x000e64000800007f */
[----:B-1----:R-:W-:Y:S05]  /*74a0*/  @!P0 BRA `(.L_x_133) ;  /* 0xfffffffc00f08947 */ /* 0x002fea000383ffff */
[----:B------:R-:W-:Y:S05]  /*74b0*/  BRA `(.L_x_154) ;  /* 0xfffffff400bc7947 */ /* 0x000fea000383ffff */
.L_x_134:
[----:B0-----:R0:W1:Y:S02]  /*74c0*/  SYNCS.PHASECHK.TRANS64.TRYWAIT P0, [R6+URZ], R3 ;  /* 0x00000003060075a7 */ /* 0x001064000800017f */
[----:B-1----:R-:W-:Y:S05]  /*74d0*/  @!P0 NANOSLEEP.SYNCS 0x989680 ;  /* 0x009896800000895d */ /* 0x002fea0003900000 */
[----:B------:R-:W1:Y:S02]  /*74e0*/  @!P0 SYNCS.PHASECHK.TRANS64 P0, [R6+URZ], R3 ;  /* 0x00000003060085a7 */ /* 0x000e64000800007f */
[----:B-1----:R-:W-:Y:S05]  /*74f0*/  @!P0 BRA `(.L_x_134) ;  /* 0xfffffffc00f08947 */ /* 0x002fea000383ffff */
[----:B------:R-:W-:Y:S05]  /*7500*/  BRA `(.L_x_155) ;  /* 0xfffffff400cc7947 */ /* 0x000fea000383ffff */
.L_x_135:
[----:B0-----:R0:W1:Y:S02]  /*7510*/  SYNCS.PHASECHK.TRANS64.TRYWAIT P0, [R7+URZ], R4 ;  /* 0x00000004070075a7 */ /* 0x001064000800017f */
[----:B-1----:R-:W-:Y:S05]  /*7520*/  @!P0 NANOSLEEP.SYNCS 0x989680 ;  /* 0x009896800000895d */ /* 0x002fea0003900000 */
[----:B------:R-:W1:Y:S02]  /*7530*/  @!P0 SYNCS.PHASECHK.TRANS64 P0, [R7+URZ], R4 ;  /* 0x00000004070085a7 */ /* 0x000e64000800007f */
[----:B-1----:R-:W-:Y:S05]  /*7540*/  @!P0 BRA `(.L_x_135) ;  /* 0xfffffffc00f08947 */ /* 0x002fea000383ffff */
[----:B------:R-:W-:Y:S05]  /*7550*/  BRA `(.L_x_156) ;  /* 0xfffffff400dc7947 */ /* 0x000fea000383ffff */
.L_x_136:
[----:B0-----:R0:W1:Y:S02]  /*7560*/  SYNCS.PHASECHK.TRANS64.TRYWAIT P0, [R6+URZ], R3 ;  /* 0x00000003060075a7 */ /* 0x001064000800017f */
[----:B-1----:R-:W-:Y:S05]  /*7570*/  @!P0 NANOSLEEP.SYNCS 0x989680 ;  /* 0x009896800000895d */ /* 0x002fea0003900000 */
[----:B------:R-:W1:Y:S02]  /*7580*/  @!P0 SYNCS.PHASECHK.TRANS64 P0, [R6+URZ], R3 ;  /* 0x00000003060085a7 */ /* 0x000e64000800007f */
[----:B-1----:R-:W-:Y:S05]  /*7590*/  @!P0 BRA `(.L_x_136) ;  /* 0xfffffffc00f08947 */ /* 0x002fea000383ffff */
[----:B------:R-:W-:Y:S05]  /*75a0*/  BRA `(.L_x_157) ;  /* 0xfffffff400ec7947 */ /* 0x000fea000383ffff */
.L_x_137:
[----:B0-----:R0:W1:Y:S02]  /*75b0*/  SYNCS.PHASECHK.TRANS64.TRYWAIT P0, [R7+URZ], R4 ;  /* 0x00000004070075a7 */ /* 0x001064000800017f */
[----:B-1----:R-:W-:Y:S05]  /*75c0*/  @!P0 NANOSLEEP.SYNCS 0x989680 ;  /* 0x009896800000895d */ /* 0x002fea0003900000 */
[----:B------:R-:W1:Y:S02]  /*75d0*/  @!P0 SYNCS.PHASECHK.TRANS64 P0, [R7+URZ], R4 ;  /* 0x00000004070085a7 */ /* 0x000e64000800007f */
[----:B-1----:R-:W-:Y:S05]  /*75e0*/  @!P0 BRA `(.L_x_137) ;  /* 0xfffffffc00f08947 */ /* 0x002fea000383ffff */
[----:B------:R-:W-:Y:S05]  /*75f0*/  BRA `(.L_x_158) ;  /* 0xfffffff400fc7947 */ /* 0x000fea000383ffff */
.L_x_138:
[----:B0-----:R0:W1:Y:S02]  /*7600*/  SYNCS.PHASECHK.TRANS64.TRYWAIT P0, [R6+URZ], R3 ;  /* 0x00000003060075a7 */ /* 0x001064000800017f */
[----:B-1----:R-:W-:Y:S05]  /*7610*/  @!P0 NANOSLEEP.SYNCS 0x989680 ;  /* 0x009896800000895d */ /* 0x002fea0003900000 */
[----:B------:R-:W1:Y:S02]  /*7620*/  @!P0 SYNCS.PHASECHK.TRANS64 P0, [R6+URZ], R3 ;  /* 0x00000003060085a7 */ /* 0x000e64000800007f */
[----:B-1----:R-:W-:Y:S05]  /*7630*/  @!P0 BRA `(.L_x_138) ;  /* 0xfffffffc00f08947 */ /* 0x002fea000383ffff */
[----:B------:R-:W-:Y:S05]  /*7640*/  BRA `(.L_x_159) ;  /* 0xfffffff8000c7947 */ /* 0x000fea000383ffff */
.L_x_139:
[----:B0-----:R0:W1:Y:S02]  /*7650*/  SYNCS.PHASECHK.TRANS64.TRYWAIT P0, [R7+URZ], R4 ;  /* 0x00000004070075a7 */ /* 0x001064000800017f */
[----:B-1----:R-:W-:Y:S05]  /*7660*/  @!P0 NANOSLEEP.SYNCS 0x989680 ;  /* 0x009896800000895d */ /* 0x002fea0003900000 */
[----:B------:R-:W1:Y:S02]  /*7670*/  @!P0 SYNCS.PHASECHK.TRANS64 P0, [R7+URZ], R4 ;  /* 0x00000004070085a7 */ /* 0x000e64000800007f */
[----:B-1----:R-:W-:Y:S05]  /*7680*/  @!P0 BRA `(.L_x_139) ;  /* 0xfffffffc00f08947 */ /* 0x002fea000383ffff */
[----:B------:R-:W-:Y:S05]  /*7690*/  BRA `(.L_x_160) ;  /* 0xfffffff8001c7947 */ /* 0x000fea000383ffff */
.L_x_140:
[----:B0-----:R0:W1:Y:S02]  /*76a0*/  SYNCS.PHASECHK.TRANS64.TRYWAIT P0, [R6+URZ], R3 ;  /* 0x00000003060075a7 */ /* 0x001064000800017f */
[----:B-1----:R-:W-:Y:S05]  /*76b0*/  @!P0 NANOSLEEP.SYNCS 0x989680 ;  /* 0x009896800000895d */ /* 0x002fea0003900000 */
[----:B------:R-:W1:Y:S02]  /*76c0*/  @!P0 SYNCS.PHASECHK.TRANS64 P0, [R6+URZ], R3 ;  /* 0x00000003060085a7 */ /* 0x000e64000800007f */
[----:B-1----:R-:W-:Y:S05]  /*76d0*/  @!P0 BRA `(.L_x_140) ;  /* 0xfffffffc00f08947 */ /* 0x002fea000383ffff */
[----:B------:R-:W-:Y:S05]  /*76e0*/  BRA `(.L_x_161) ;  /* 0xfffffff8002c7947 */ /* 0x000fea000383ffff */
.L_x_141:
[----:B0-----:R0:W1:Y:S02]  /*76f0*/  SYNCS.PHASECHK.TRANS64.TRYWAIT P0, [R7+URZ], R4 ;  /* 0x00000004070075a7 */ /* 0x001064000800017f */
[----:B-1----:R-:W-:Y:S05]  /*7700*/  @!P0 NANOSLEEP.SYNCS 0x989680 ;  /* 0x009896800000895d */ /* 0x002fea0003900000 */
[----:B------:R-:W1:Y:S02]  /*7710*/  @!P0 SYNCS.PHASECHK.TRANS64 P0, [R7+URZ], R4 ;  /* 0x00000004070085a7 */ /* 0x000e64000800007f */
[----:B-1----:R-:W-:Y:S05]  /*7720*/  @!P0 BRA `(.L_x_141) ;  /* 0xfffffffc00f08947 */ /* 0x002fea000383ffff */
[----:B------:R-:W-:Y:S05]  /*7730*/  BRA `(.L_x_162) ;  /* 0xfffffff8003c7947 */ /* 0x000fea000383ffff */
.L_x_142:
[----:B0-----:R0:W1:Y:S02]  /*7740*/  SYNCS.PHASECHK.TRANS64.TRYWAIT P0, [R6+URZ], R3 ;  /* 0x00000003060075a7 */ /* 0x001064000800017f */
[----:B-1----:R-:W-:Y:S05]  /*7750*/  @!P0 NANOSLEEP.SYNCS 0x989680 ;  /* 0x009896800000895d */ /* 0x002fea0003900000 */
[----:B------:R-:W1:Y:S02]  /*7760*/  @!P0 SYNCS.PHASECHK.TRANS64 P0, [R6+URZ], R3 ;  /* 0x00000003060085a7 */ /* 0x000e64000800007f */
[----:B-1----:R-:W-:Y:S05]  /*7770*/  @!P0 BRA `(.L_x_142) ;  /* 0xfffffffc00f08947 */ /* 0x002fea000383ffff */
[----:B------:R-:W-:Y:S05]  /*7780*/  BRA `(.L_x_163) ;  /* 0xfffffff8004c7947 */ /* 0x000fea000383ffff */
.L_x_143:
[----:B-1----:R1:W2:Y:S02]  /*7790*/  SYNCS.PHASECHK.TRANS64.TRYWAIT P0, [R7+URZ], R4 ;  /* 0x00000004070075a7 */ /* 0x0022a4000800017f */
[----:B--2---:R-:W-:Y:S05]  /*77a0*/  @!P0 NANOSLEEP.SYNCS 0x989680 ;  /* 0x009896800000895d */ /* 0x004fea0003900000 */
[----:B------:R-:W2:Y:S02]  /*77b0*/  @!P0 SYNCS.PHASECHK.TRANS64 P0, [R7+URZ], R4 ;  /* 0x00000004070085a7 */ /* 0x000ea4000800007f */
[----:B--2---:R-:W-:Y:S05]  /*77c0*/  @!P0 BRA `(.L_x_143) ;  /* 0xfffffffc00f08947 */ /* 0x004fea000383ffff */
[----:B------:R-:W-:Y:S05]  /*77d0*/  BRA `(.L_x_164) ;  /* 0xfffffff800547947 */ /* 0x000fea000383ffff */
.L_x_165:
[----:B------:R-:W-:-:S00]  /*77e0*/  BRA `(.L_x_165) ;  /* 0xfffffffc00fc7947 */ /* 0x000fc0000383ffff */
[----:B------:R-:W-:-:S00]  /*77f0*/  NOP ;  /* 0x0000000000007918 */ /* 0x000fc00000000000 */
        /* <DEDUP_REMOVED lines=8> */
.L_x_166:


//--------------------- .nv.global.init           --------------------------
	.section	.nv.global.init,"aw",@progbits
.nv.global.init:
	.type		$str$22,@object
	.size		$str$22,($str$23 - $str$22)
$str$22:
        /*0000*/ 	.byte	0x6b, 0x5f, 0x74, 0x69, 0x6c, 0x65, 0x5f, 0x63, 0x6f, 0x75, 0x6e, 0x74, 0x20, 0x3e, 0x3d, 0x20
        /*0010*/ 	.byte	0x31, 0x00
	.type		$str$23,@object
	.size		$str$23,(__unnamed_1 - $str$23)
$str$23:
        /*0012*/ 	.byte	0x2f, 0x74, 0x6d, 0x70, 0x2f, 0x63, 0x75, 0x74, 0x6c, 0x61, 0x73, 0x73, 0x5f, 0x73, 0x77, 0x65
        /*0022*/ 	.byte	0x65, 0x70, 0x5f, 0x73, 0x72, 0x63, 0x2f, 0x69, 0x6e, 0x63, 0x6c, 0x75, 0x64, 0x65, 0x2f, 0x63
        /*0032*/ 	.byte	0x75, 0x74, 0x6c, 0x61, 0x73, 0x73, 0x2f, 0x67, 0x65, 0x6d, 0x6d, 0x2f, 0x63, 0x6f, 0x6c, 0x6c
        /*0042*/ 	.byte	0x65, 0x63, 0x74, 0x69, 0x76, 0x65, 0x2f, 0x73, 0x6d, 0x39, 0x30, 0x5f, 0x6d, 0x6d, 0x61, 0x5f
        /*0052*/ 	.byte	0x74, 0x6d, 0x61, 0x5f, 0x67, 0x6d, 0x6d, 0x61, 0x5f, 0x73, 0x73, 0x5f, 0x77, 0x61, 0x72, 0x70
        /*0062*/ 	.byte	0x73, 0x70, 0x65, 0x63, 0x69, 0x61, 0x6c, 0x69, 0x7a, 0x65, 0x64, 0x2e, 0x68, 0x70, 0x70, 0x00
	.type		__unnamed_1,@object
	.size		__unnamed_1,(.L_0 - __unnamed_1)
__unnamed_1:
        /*0072*/ 	.byte	0x76, 0x6f, 0x69, 0x64, 0x20, 0x63, 0x75, 0x74, 0x6c, 0x61, 0x73, 0x73, 0x3a, 0x3a, 0x67, 0x65
        /* <DEDUP_REMOVED lines=179> */
        /*0bb2*/ 	.byte	0x75, 0x74, 0x65, 0x3a, 0x3a, 0x69, 0x64, 0x65, 0x6e, 0x74, 0x69, 0x74, 0x79, 0x5d, 0x00
.L_0:


//--------------------- .nv.shared._ZN7cutlass13device_kernelINS_4gemm6kernel13GemmUniversalIN4cute5tupleIJiiiiEEENS1_10collective13CollectiveMmaINS1_34MainloopSm90TmaGmmaWarpSpecializedILi12ENS5_IJNS4_1CILi1EEESB_SB_EEENS1_32KernelTmaWarpSpecializedPingpongEEENS5_IJNSA_ILi64EEENSA_ILi80EEESF_EEENS_10bfloat16_tENS5_IJlSB_lEEESI_SJ_NS4_8TiledMMAINS4_8MMA_AtomIJNS4_4SM904GMMA27MMA_64x16x16_F32BF16BF16_SSILNSN_5MajorE0ELSP_0ELNSN_7ScaleInE1ELSQ_1EEEEEENS4_6LayoutISC_NS5_IJNSA_ILi0EEESU_SU_EEEEENS5_IJNS4_10UnderscoreESX_SX_EEEEENS4_13SM90_TMA_LOADENS4_14ComposedLayoutINS4_7SwizzleILi3ELi4ELi3EEENS4_18smem_ptr_flag_bitsILi16EEENST_INS5_IJNSA_ILi8EEESF_EEENS5_IJSF_SB_EEEEEEEvNS4_8identityES10_S1A_vS1B_EENS_8epilogue10collective6detail29Sm90TmaWarpSpecializedAdapterINS1E_15DefaultEpilogueISI_SJ_SJ_NS1D_6thread17LinearCombinationISI_Li1EffLNS1I_9ScaleType4KindE0ELNS_15FloatRoundStyleE2ESI_EENS1_15EpilogueDefaultEEEEEvvEEEEvNT_6ParamsE --------------------------
	.section	.nv.shared._ZN7cutlass13device_kernelINS_4gemm6kernel13GemmUniversalIN4cute5tupleIJiiiiEEENS1_10collective13CollectiveMmaINS1_34MainloopSm90TmaGmmaWarpSpecializedILi12ENS5_IJNS4_1CILi1EEESB_SB_EEENS1_32KernelTmaWarpSpecializedPingpongEEENS5_IJNSA_ILi64EEENSA_ILi80EEESF_EEENS_10bfloat16_tENS5_IJlSB_lEEESI_SJ_NS4_8TiledMMAINS4_8MMA_AtomIJNS4_4SM904GMMA27MMA_64x16x16_F32BF16BF16_SSILNSN_5MajorE0ELSP_0ELNSN_7ScaleInE1ELSQ_1EEEEEENS4_6LayoutISC_NS5_IJNSA_ILi0EEESU_SU_EEEEENS5_IJNS4_10UnderscoreESX_SX_EEEEENS4_13SM90_TMA_LOADENS4_14ComposedLayoutINS4_7SwizzleILi3ELi4ELi3EEENS4_18smem_ptr_flag_bitsILi16EEENST_INS5_IJNSA_ILi8EEESF_EEENS5_IJSF_SB_EEEEEEEvNS4_8identityES10_S1A_vS1B_EENS_8epilogue10collective6detail29Sm90TmaWarpSpecializedAdapterINS1E_15DefaultEpilogueISI_SJ_SJ_NS1D_6thread17LinearCombinationISI_Li1EffLNS1I_9ScaleType4KindE0ELNS_15FloatRoundStyleE2ESI_EENS1_15EpilogueDefaultEEEEEvvEEEEvNT_6ParamsE,"aw",@nobits
	.sectionflags	@""
	.align	16
	.zero		1024


//--------------------- .nv.shared.reserved.0     --------------------------
	.section	.nv.shared.reserved.0,"aw",@nobits
	.weak		__nv_reservedSMEM_offset_0_alias
	.size		__nv_reservedSMEM_offset_0_alias, 0, 0
	.other		__nv_reservedSMEM_offset_0_alias,@"STO_CUDA_RESERVED_SHARED STV_DEFAULT"
__nv_reservedSMEM_offset_0_alias:
	.zero		0


//--------------------- .nv.global                --------------------------
	.section	.nv.global,"aw",@nobits
.nv.global:
	.type		_ZN40_INTERNAL_4f68fcf4_4_k_cu_bd58f560_145004cute1_E,@object
	.size		_ZN40_INTERNAL_4f68fcf4_4_k_cu_bd58f560_145004cute1_E,(_ZN40_INTERNAL_4f68fcf4_4_k_cu_bd58f560_145004cuda3std3__45__cpo6cbeginE - _ZN40_INTERNAL_4f68fcf4_4_k_cu_bd58f560_145004cute1_E)
_ZN40_INTERNAL_4f68fcf4_4_k_cu_bd58f560_145004cute1_E:
	.zero		1
	.type		_ZN40_INTERNAL_4f68fcf4_4_k_cu_bd58f560_145004cuda3std3__45__cpo6cbeginE,@object
	.size		_ZN40_INTERNAL_4f68fcf4_4_k_cu_bd58f560_145004cuda3std3__45__cpo6cbeginE,(_ZN40_INTERNAL_4f68fcf4_4_k_cu_bd58f560_145004cuda3std3__48in_placeE - _ZN40_INTERNAL_4f68fcf4_4_k_cu_bd58f560_145004cuda3std3__45__cpo6cbeginE)
_ZN40_INTERNAL_4f68fcf4_4_k_cu_bd58f560_145004cuda3std3__45__cpo6cbeginE:
	.zero		1
	.type		_ZN40_INTERNAL_4f68fcf4_4_k_cu_bd58f560_145004cuda3std3__48in_placeE,@object
	.size		_ZN40_INTERNAL_4f68fcf4_4_k_cu_bd58f560_145004cuda3std3__48in_placeE,(_ZN40_INTERNAL_4f68fcf4_4_k_cu_bd58f560_145004cuda3std6ranges3__45__cpo9iter_moveE - _ZN40_INTERNAL_4f68fcf4_4_k_cu_bd58f560_145004cuda3std3__48in_placeE)
_ZN40_INTERNAL_4f68fcf4_4_k_cu_bd58f560_145004cuda3std3__48in_placeE:
	.zero		1
	.type		_ZN40_INTERNAL_4f68fcf4_4_k_cu_bd58f560_145004cuda3std6ranges3__45__cpo9iter_moveE,@object
	.size		_ZN40_INTERNAL_4f68fcf4_4_k_cu_bd58f560_145004cuda3std6ranges3__45__cpo9iter_moveE,(_ZN40_INTERNAL_4f68fcf4_4_k_cu_bd58f560_145004cuda3std3__45__cpo5beginE - _ZN40_INTERNAL_4f68fcf4_4_k_cu_bd58f560_145004cuda3std6ranges3__45__cpo9iter_moveE)
_ZN40_INTERNAL_4f68fcf4_4_k_cu_bd58f560_145004cuda3std6ranges3__45__cpo9iter_moveE:
	.zero		1
	.type		_ZN40_INTERNAL_4f68fcf4_4_k_cu_bd58f560_145004cuda3std3__45__cpo5beginE,@object
	.size		_ZN40_INTERNAL_4f68fcf4_4_k_cu_bd58f560_145004cuda3std3__45__cpo5beginE,(_ZN40_INTERNAL_4f68fcf4_4_k_cu_bd58f560_145004cuda3std3__442_GLOBAL__N__4f68fcf4_4_k_cu_bd58f560_145006ignoreE - _ZN40_INTERNAL_4f68fcf4_4_k_cu_bd58f560_145004cuda3std3__45__cpo5beginE)
_ZN40_INTERNAL_4f68fcf4_4_k_cu_bd58f560_145004cuda3std3__45__cpo5beginE:
	.zero		1
	.type		_ZN40_INTERNAL_4f68fcf4_4_k_cu_bd58f560_145004cuda3std3__442_GLOBAL__N__4f68fcf4_4_k_cu_bd58f560_145006ignoreE,@object
	.size		_ZN40_INTERNAL_4f68fcf4_4_k_cu_bd58f560_145004cuda3std3__442_GLOBAL__N__4f68fcf4_4_k_cu_bd58f560_145006ignoreE,(_ZN40_INTERNAL_4f68fcf4_4_k_cu_bd58f560_145004cute7productE - _ZN40_INTERNAL_4f68fcf4_4_k_cu_bd58f560_145004cuda3std3__442_GLOBAL__N__4f68fcf4_4_k_cu_bd58f560_145006ignoreE)
_ZN40_INTERNAL_4f68fcf4_4_k_cu_bd58f560_145004cuda3std3__442_GLOBAL__N__4f68fcf4_4_k_cu_bd58f560_145006ignoreE:
	.zero		1
	.type		_ZN40_INTERNAL_4f68fcf4_4_k_cu_bd58f560_145004cute7productE,@object
	.size		_ZN40_INTERNAL_4f68fcf4_4_k_cu_bd58f560_145004cute7productE,(_ZN40_INTERNAL_4f68fcf4_4_k_cu_bd58f560_145004cuda3std3__45__cpo3endE - _ZN40_INTERNAL_4f68fcf4_4_k_cu_bd58f560_145004cute7productE)
_ZN40_INTERNAL_4f68fcf4_4_k_cu_bd58f560_145004cute7productE:
	.zero		1
	.type		_ZN40_INTERNAL_4f68fcf4_4_k_cu_bd58f560_145004cuda3std3__45__cpo3endE,@object
	.size		_ZN40_INTERNAL_4f68fcf4_4_k_cu_bd58f560_145004cuda3std3__45__cpo3endE,(_ZN40_INTERNAL_4f68fcf4_4_k_cu_bd58f560_145004cuda3std3__419piecewise_constructE - _ZN40_INTERNAL_4f68fcf4_4_k_cu_bd58f560_145004cuda3std3__45__cpo3endE)
_ZN40_INTERNAL_4f68fcf4_4_k_cu_bd58f560_145004cuda3std3__45__cpo3endE:
	.zero		1
	.type		_ZN40_INTERNAL_4f68fcf4_4_k_cu_bd58f560_145004cuda3std3__419piecewise_constructE,@object
	.size		_ZN40_INTERNAL_4f68fcf4_4_k_cu_bd58f560_145004cuda3std3__419piecewise_constructE,(_ZN40_INTERNAL_4f68fcf4_4_k_cu_bd58f560_145004cuda3std3__45__cpo4cendE - _ZN40_INTERNAL_4f68fcf4_4_k_cu_bd58f560_145004cuda3std3__419piecewise_constructE)
_ZN40_INTERNAL_4f68fcf4_4_k_cu_bd58f560_145004cuda3std3__419piecewise_constructE:
	.zero		1
	.type		_ZN40_INTERNAL_4f68fcf4_4_k_cu_bd58f560_145004cuda3std3__45__cpo4cendE,@object
	.size		_ZN40_INTERNAL_4f68fcf4_4_k_cu_bd58f560_145004cuda3std3__45__cpo4cendE,(_ZN40_INTERNAL_4f68fcf4_4_k_cu_bd58f560_145004cuda3std6ranges3__45__cpo4swapE - _ZN40_INTERNAL_4f68fcf4_4_k_cu_bd58f560_145004cuda3std3__45__cpo4cendE)
_ZN40_INTERNAL_4f68fcf4_4_k_cu_bd58f560_145004cuda3std3__45__cpo4cendE:
	.zero		1
	.type		_ZN40_INTERNAL_4f68fcf4_4_k_cu_bd58f560_145004cuda3std6ranges3__45__cpo4swapE,@object
	.size		_ZN40_INTERNAL_4f68fcf4_4_k_cu_bd58f560_145004cuda3std6ranges3__45__cpo4swapE,(.L_8 - _ZN40_INTERNAL_4f68fcf4_4_k_cu_bd58f560_145004cuda3std6ranges3__45__cpo4swapE)
_ZN40_INTERNAL_4f68fcf4_4_k_cu_bd58f560_145004cuda3std6ranges3__45__cpo4swapE:
	.zero		1
.L_8:


//--------------------- .nv.constant0._ZN7cutlass13device_kernelINS_4gemm6kernel13GemmUniversalIN4cute5tupleIJiiiiEEENS1_10collective13CollectiveMmaINS1_34MainloopSm90TmaGmmaWarpSpecializedILi12ENS5_IJNS4_1CILi1EEESB_SB_EEENS1_32KernelTmaWarpSpecializedPingpongEEENS5_IJNSA_ILi64EEENSA_ILi80EEESF_EEENS_10bfloat16_tENS5_IJlSB_lEEESI_SJ_NS4_8TiledMMAINS4_8MMA_AtomIJNS4_4SM904GMMA27MMA_64x16x16_F32BF16BF16_SSILNSN_5MajorE0ELSP_0ELNSN_7ScaleInE1ELSQ_1EEEEEENS4_6LayoutISC_NS5_IJNSA_ILi0EEESU_SU_EEEEENS5_IJNS4_10UnderscoreESX_SX_EEEEENS4_13SM90_TMA_LOADENS4_14ComposedLayoutINS4_7SwizzleILi3ELi4ELi3EEENS4_18smem_ptr_flag_bitsILi16EEENST_INS5_IJNSA_ILi8EEESF_EEENS5_IJSF_SB_EEEEEEEvNS4_8identityES10_S1A_vS1B_EENS_8epilogue10collective6detail29Sm90TmaWarpSpecializedAdapterINS1E_15DefaultEpilogueISI_SJ_SJ_NS1D_6thread17LinearCombinationISI_Li1EffLNS1I_9ScaleType4KindE0ELNS_15FloatRoundStyleE2ESI_EENS1_15EpilogueDefaultEEEEEvvEEEEvNT_6ParamsE --------------------------
	.section	.nv.constant0._ZN7cutlass13device_kernelINS_4gemm6kernel13GemmUniversalIN4cute5tupleIJiiiiEEENS1_10collective13CollectiveMmaINS1_34MainloopSm90TmaGmmaWarpSpecializedILi12ENS5_IJNS4_1CILi1EEESB_SB_EEENS1_32KernelTmaWarpSpecializedPingpongEEENS5_IJNSA_ILi64EEENSA_ILi80EEESF_EEENS_10bfloat16_tENS5_IJlSB_lEEESI_SJ_NS4_8TiledMMAINS4_8MMA_AtomIJNS4_4SM904GMMA27MMA_64x16x16_F32BF16BF16_SSILNSN_5MajorE0ELSP_0ELNSN_7ScaleInE1ELSQ_1EEEEEENS4_6LayoutISC_NS5_IJNSA_ILi0EEESU_SU_EEEEENS5_IJNS4_10UnderscoreESX_SX_EEEEENS4_13SM90_TMA_LOADENS4_14ComposedLayoutINS4_7SwizzleILi3ELi4ELi3EEENS4_18smem_ptr_flag_bitsILi16EEENST_INS5_IJNSA_ILi8EEESF_EEENS5_IJSF_SB_EEEEEEEvNS4_8identityES10_S1A_vS1B_EENS_8epilogue10collective6detail29Sm90TmaWarpSpecializedAdapterINS1E_15DefaultEpilogueISI_SJ_SJ_NS1D_6thread17LinearCombinationISI_Li1EffLNS1I_9ScaleType4KindE0ELNS_15FloatRoundStyleE2ESI_EENS1_15EpilogueDefaultEEEEEvvEEEEvNT_6ParamsE,"a",@progbits
	.sectionflags	@""
	.align	4
.nv.constant0._ZN7cutlass13device_kernelINS_4gemm6kernel13GemmUniversalIN4cute5tupleIJiiiiEEENS1_10collective13CollectiveMmaINS1_34MainloopSm90TmaGmmaWarpSpecializedILi12ENS5_IJNS4_1CILi1EEESB_SB_EEENS1_32KernelTmaWarpSpecializedPingpongEEENS5_IJNSA_ILi64EEENSA_ILi80EEESF_EEENS_10bfloat16_tENS5_IJlSB_lEEESI_SJ_NS4_8TiledMMAINS4_8MMA_AtomIJNS4_4SM904GMMA27MMA_64x16x16_F32BF16BF16_SSILNSN_5MajorE0ELSP_0ELNSN_7ScaleInE1ELSQ_1EEEEEENS4_6LayoutISC_NS5_IJNSA_ILi0EEESU_SU_EEEEENS5_IJNS4_10UnderscoreESX_SX_EEEEENS4_13SM90_TMA_LOADENS4_14ComposedLayoutINS4_7SwizzleILi3ELi4ELi3EEENS4_18smem_ptr_flag_bitsILi16EEENST_INS5_IJNSA_ILi8EEESF_EEENS5_IJSF_SB_EEEEEEEvNS4_8identityES10_S1A_vS1B_EENS_8epilogue10collective6detail29Sm90TmaWarpSpecializedAdapterINS1E_15DefaultEpilogueISI_SJ_SJ_NS1D_6thread17LinearCombinationISI_Li1EffLNS1I_9ScaleType4KindE0ELNS_15FloatRoundStyleE2ESI_EENS1_15EpilogueDefaultEEEEEvvEEEEvNT_6ParamsE:
	.zero		1664


//--------------------- SYMBOLS --------------------------

	.type		.nv.reservedSmem.offset0,@object
	.size		.nv.reservedSmem.offset0,0x4
	.type		__assertfail,@function
